def matmul_kernel(
    a_ptr,
    b_ptr,
    c_ptr,
    M,
    N,
    K,
    stride_am,
    stride_ak,
    stride_bk,
    stride_bn,
    stride_cm,
    stride_cn,
    BLOCK_M: tl.constexpr,
    BLOCK_N: tl.constexpr,
    BLOCK_K: tl.constexpr,
    GROUP_M: tl.constexpr,
):
    pid = tl.program_id(axis=0)
    num_pid_m = tl.cdiv(M, BLOCK_M)
    num_pid_n = tl.cdiv(N, BLOCK_N)
    num_pid_in_group = GROUP_M * num_pid_n
    group_id = pid // num_pid_in_group
    first_pid_m = group_id * GROUP_M
    group_size_m = min(num_pid_m - first_pid_m, GROUP_M)
    pid_m = first_pid_m + ((pid % num_pid_in_group) % group_size_m)
    pid_n = (pid % num_pid_in_group) // group_size_m

    offs_am = (pid_m * BLOCK_M + tl.arange(0, BLOCK_M)) % M
    offs_bn = (pid_n * BLOCK_N + tl.arange(0, BLOCK_N)) % N
    offs_k = tl.arange(0, BLOCK_K)
    a_ptrs = a_ptr + offs_am[:, None] * stride_am + offs_k[None, :] * stride_ak
    b_ptrs = b_ptr + offs_k[:, None] * stride_bk + offs_bn[None, :] * stride_bn

    acc = tl.zeros((BLOCK_M, BLOCK_N), dtype=tl.float32)
    for kk in range(0, tl.cdiv(K, BLOCK_K)):
        a = tl.load(a_ptrs, mask=offs_k[None, :] < K - kk * BLOCK_K, other=0.0)
        b = tl.load(b_ptrs, mask=offs_k[:, None] < K - kk * BLOCK_K, other=0.0)
        acc = tl.dot(a, b, acc)
        a_ptrs += BLOCK_K * stride_ak
        b_ptrs += BLOCK_K * stride_bk

    c = acc.to(c_ptr.dtype.element_ty)
    offs_cm = pid_m * BLOCK_M + tl.arange(0, BLOCK_M)
    offs_cn = pid_n * BLOCK_N + tl.arange(0, BLOCK_N)
    c_ptrs = c_ptr + offs_cm[:, None] * stride_cm + offs_cn[None, :] * stride_cn
    mask = (offs_cm[:, None] < M) & (offs_cn[None, :] < N)
    tl.store(c_ptrs, c, mask=mask)

# config = {"BLOCK_K": 64, "BLOCK_M": 128, "BLOCK_N": 128, "GROUP_M": 8, "arch": "sm_100", "dtype": "fp16", "num_ctas": 2, "num_stages": 3, "num_warps": 4}
# arch = sm_100


// ===== COMPILED SASS (sm_100a) =====

	.target	sm_100a

	.elftype	@"ET_EXEC"


//--------------------- .note.nv.tkinfo           --------------------------
	.section	.note.nv.tkinfo,"",@"SHT_NOTE"
	.sectionflags	@"SHF_NOTE_NV_TKINFO"
	.tkinfo
        /*0018*/ 	.word	0x00000081
        /*0030*/ 	.string	""
        /*0030*/ 	.string	"ptxas-blackwell"
        /*0030*/ 	.string	"Cuda compilation tools, release 12.9, V12.9.86"
        /*0030*/ 	.string	"Build cuda_12.9.r12.9/compiler.36037853_0"
        /*0030*/ 	.string	"-v  -suppress-debug-info  -lineinfo  -arch sm_100a "



//--------------------- .note.nv.cuver            --------------------------
	.section	.note.nv.cuver,"",@"SHT_NOTE"
	.sectionflags	@"SHF_NOTE_NV_CUVER"
        /*0018*/ 	.short	0x0001
        /*001a*/ 	.short	0x0064
        /*001c*/ 	.short	0x0001
        /*001e*/ 	.short	0x0000
        /*0020*/ 	.short	0x0001
        /*0022*/ 	.short	0x0000


//--------------------- .nv.info                  --------------------------
	.section	.nv.info,"",@"SHT_CUDA_INFO"
	.align	4


	//----- nvinfo : EIATTR_REGCOUNT
	.align		4
        /*0000*/ 	.byte	0x04, 0x2f
        /*0002*/ 	.short	(.L_4 - .L_3)
	.align		4
.L_3:
        /*0004*/ 	.word	index@(matmul_kernel)
        /*0008*/ 	.word	0x000000fe


	//----- nvinfo : EIATTR_FRAME_SIZE
	.align		4
.L_4:
        /*000c*/ 	.byte	0x04, 0x11
        /*000e*/ 	.short	(.L_6 - .L_5)
	.align		4
.L_5:
        /*0010*/ 	.word	index@($__internal_2_$__cuda_sm10x_tcgen05_guardrail_trap_unallocated_columns_being_dealloced)
        /*0014*/ 	.word	0x00000000


	//----- nvinfo : EIATTR_FRAME_SIZE
	.align		4
.L_6:
        /*0018*/ 	.byte	0x04, 0x11
        /*001a*/ 	.short	(.L_8 - .L_7)
	.align		4
.L_7:
        /*001c*/ 	.word	index@($__internal_1_$__cuda_sm10x_tcgen05_guardrail_trap_phase_invalid_during_alloc)
        /*0020*/ 	.word	0x00000000


	//----- nvinfo : EIATTR_FRAME_SIZE
	.align		4
.L_8:
        /*0024*/ 	.byte	0x04, 0x11
        /*0026*/ 	.short	(.L_10 - .L_9)
	.align		4
.L_9:
        /*0028*/ 	.word	index@($__internal_0_$__cuda_sm10x_tcgen05_guardrail_trap_col_being_dealloced_not_returned_by_alloc)
        /*002c*/ 	.word	0x00000000


	//----- nvinfo : EIATTR_FRAME_SIZE
	.align		4
.L_10:
        /*0030*/ 	.byte	0x04, 0x11
        /*0032*/ 	.short	(.L_12 - .L_11)
	.align		4
.L_11:
        /*0034*/ 	.word	index@(matmul_kernel)
        /*0038*/ 	.word	0x00000000


	//----- nvinfo : EIATTR_MIN_STACK_SIZE
	.align		4
.L_12:
        /*003c*/ 	.byte	0x04, 0x12
        /*003e*/ 	.short	(.L_14 - .L_13)
	.align		4
.L_13:
        /*0040*/ 	.word	index@(matmul_kernel)
        /*0044*/ 	.word	0x00000000
.L_14:


//--------------------- .nv.info.matmul_kernel    --------------------------
	.section	.nv.info.matmul_kernel,"",@"SHT_CUDA_INFO"
	.sectionflags	@""
	.align	4


	//----- nvinfo : EIATTR_CUDA_API_VERSION
	.align		4
        /*0000*/ 	.byte	0x04, 0x37
        /*0002*/ 	.short	(.L_16 - .L_15)
.L_15:
        /*0004*/ 	.word	0x00000081


	//----- nvinfo : EIATTR_KPARAM_INFO
	.align		4
.L_16:
        /*0008*/ 	.byte	0x04, 0x17
        /*000a*/ 	.short	(.L_18 - .L_17)
.L_17:
        /*000c*/ 	.word	0x00000000
        /*0010*/ 	.short	0x000d
        /*0012*/ 	.short	0x0048
        /*0014*/ 	.byte	0x00, 0xf4, 0x21, 0x00


	//----- nvinfo : EIATTR_KPARAM_INFO
	.align		4
.L_18:
        /*0018*/ 	.byte	0x04, 0x17
        /*001a*/ 	.short	(.L_20 - .L_19)
.L_19:
        /*001c*/ 	.word	0x00000000
        /*0020*/ 	.short	0x000c
        /*0022*/ 	.short	0x0040
        /*0024*/ 	.byte	0x00, 0xf4, 0x21, 0x00


	//----- nvinfo : EIATTR_KPARAM_INFO
	.align		4
.L_20:
        /*0028*/ 	.byte	0x04, 0x17
        /*002a*/ 	.short	(.L_22 - .L_21)
.L_21:
        /*002c*/ 	.word	0x00000000
        /*0030*/ 	.short	0x000b
        /*0032*/ 	.short	0x0038
        /*0034*/ 	.byte	0x00, 0xf0, 0x11, 0x00


	//----- nvinfo : EIATTR_KPARAM_INFO
	.align		4
.L_22:
        /*0038*/ 	.byte	0x04, 0x17
        /*003a*/ 	.short	(.L_24 - .L_23)
.L_23:
        /*003c*/ 	.word	0x00000000
        /*0040*/ 	.short	0x000a
        /*0042*/ 	.short	0x0034
        /*0044*/ 	.byte	0x00, 0xf0, 0x11, 0x00


	//----- nvinfo : EIATTR_KPARAM_INFO
	.align		4
.L_24:
        /*0048*/ 	.byte	0x04, 0x17
        /*004a*/ 	.short	(.L_26 - .L_25)
.L_25:
        /*004c*/ 	.word	0x00000000
        /*0050*/ 	.short	0x0009
        /*0052*/ 	.short	0x0030
        /*0054*/ 	.byte	0x00, 0xf0, 0x11, 0x00


	//----- nvinfo : EIATTR_KPARAM_INFO
	.align		4
.L_26:
        /*0058*/ 	.byte	0x04, 0x17
        /*005a*/ 	.short	(.L_28 - .L_27)
.L_27:
        /*005c*/ 	.word	0x00000000
        /*0060*/ 	.short	0x0008
        /*0062*/ 	.short	0x002c
        /*0064*/ 	.byte	0x00, 0xf0, 0x11, 0x00


	//----- nvinfo : EIATTR_KPARAM_INFO
	.align		4
.L_28:
        /*0068*/ 	.byte	0x04, 0x17
        /*006a*/ 	.short	(.L_30 - .L_29)
.L_29:
        /*006c*/ 	.word	0x00000000
        /*0070*/ 	.short	0x0007
        /*0072*/ 	.short	0x0028
        /*0074*/ 	.byte	0x00, 0xf0, 0x11, 0x00


	//----- nvinfo : EIATTR_KPARAM_INFO
	.align		4
.L_30:
        /*0078*/ 	.byte	0x04, 0x17
        /*007a*/ 	.short	(.L_32 - .L_31)
.L_31:
        /*007c*/ 	.word	0x00000000
        /*0080*/ 	.short	0x0006
        /*0082*/ 	.short	0x0024
        /*0084*/ 	.byte	0x00, 0xf0, 0x11, 0x00


	//----- nvinfo : EIATTR_KPARAM_INFO
	.align		4
.L_32:
        /*0088*/ 	.byte	0x04, 0x17
        /*008a*/ 	.short	(.L_34 - .L_33)
.L_33:
        /*008c*/ 	.word	0x00000000
        /*0090*/ 	.short	0x0005
        /*0092*/ 	.short	0x0020
        /*0094*/ 	.byte	0x00, 0xf0, 0x11, 0x00


	//----- nvinfo : EIATTR_KPARAM_INFO
	.align		4
.L_34:
        /*0098*/ 	.byte	0x04, 0x17
        /*009a*/ 	.short	(.L_36 - .L_35)
.L_35:
        /*009c*/ 	.word	0x00000000
        /*00a0*/ 	.short	0x0004
        /*00a2*/ 	.short	0x001c
        /*00a4*/ 	.byte	0x00, 0xf0, 0x11, 0x00


	//----- nvinfo : EIATTR_KPARAM_INFO
	.align		4
.L_36:
        /*00a8*/ 	.byte	0x04, 0x17
        /*00aa*/ 	.short	(.L_38 - .L_37)
.L_37:
        /*00ac*/ 	.word	0x00000000
        /*00b0*/ 	.short	0x0003
        /*00b2*/ 	.short	0x0018
        /*00b4*/ 	.byte	0x00, 0xf0, 0x11, 0x00


	//----- nvinfo : EIATTR_KPARAM_INFO
	.align		4
.L_38:
        /*00b8*/ 	.byte	0x04, 0x17
        /*00ba*/ 	.short	(.L_40 - .L_39)
.L_39:
        /*00bc*/ 	.word	0x00000000
        /*00c0*/ 	.short	0x0002
        /*00c2*/ 	.short	0x0010
        /*00c4*/ 	.byte	0x00, 0xf4, 0x21, 0x00


	//----- nvinfo : EIATTR_KPARAM_INFO
	.align		4
.L_40:
        /*00c8*/ 	.byte	0x04, 0x17
        /*00ca*/ 	.short	(.L_42 - .L_41)
.L_41:
        /*00cc*/ 	.word	0x00000000
        /*00d0*/ 	.short	0x0001
        /*00d2*/ 	.short	0x0008
        /*00d4*/ 	.byte	0x00, 0xf4, 0x21, 0x00


	//----- nvinfo : EIATTR_KPARAM_INFO
	.align		4
.L_42:
        /*00d8*/ 	.byte	0x04, 0x17
        /*00da*/ 	.short	(.L_44 - .L_43)
.L_43:
        /*00dc*/ 	.word	0x00000000
        /*00e0*/ 	.short	0x0000
        /*00e2*/ 	.short	0x0000
        /*00e4*/ 	.byte	0x00, 0xf4, 0x21, 0x00


	//----- nvinfo : EIATTR_EXPLICIT_CLUSTER
	.align		4
.L_44:
        /*00e8*/ 	.byte	0x01, 0x3e
	.zero		2


	//----- nvinfo : EIATTR_CTA_PER_CLUSTER
	.align		4
        /*00ec*/ 	.byte	0x04, 0x3d
        /*00ee*/ 	.short	(.L_46 - .L_45)
.L_45:
        /*00f0*/ 	.word	0x00000002
        /*00f4*/ 	.word	0x00000001
        /*00f8*/ 	.word	0x00000001


	//----- nvinfo : EIATTR_AT_ENTRY_FRAGMENTS
	.align		4
.L_46:
        /*00fc*/ 	.byte	0x04, 0x4f
        /*00fe*/ 	.short	(.L_48 - .L_47)


	//   ....[0]....
.L_47:
        /*0100*/ 	.word	0x00000004


	//----- nvinfo : EIATTR_RESERVED_SMEM_USED
	.align		4
.L_48:
        /*0104*/ 	.byte	0x01, 0x41
	.zero		2


	//----- nvinfo : EIATTR_SPARSE_MMA_MASK
	.align		4
        /*0108*/ 	.byte	0x03, 0x50
        /*010a*/ 	.short	0x0000


	//----- nvinfo : EIATTR_TCGEN05_1CTA_USED
	.align		4
        /*010c*/ 	.byte	0x01, 0x51
	.zero		2


	//----- nvinfo : EIATTR_MAXREG_COUNT
	.align		4
        /*0110*/ 	.byte	0x03, 0x1b
        /*0112*/ 	.short	0x00ff


	//----- nvinfo : EIATTR_NUM_BARRIERS
	.align		4
        /*0114*/ 	.byte	0x02, 0x4c
        /*0116*/ 	.byte	0x01
	.zero		1


	//----- nvinfo : EIATTR_INT_WARP_WIDE_INSTR_OFFSETS
	.align		4
        /*0118*/ 	.byte	0x04, 0x31
        /*011a*/ 	.short	(.L_50 - .L_49)


	//   ....[0]....
.L_49:
        /*011c*/ 	.word	0x000028b0


	//   ....[1]....
        /*0120*/ 	.word	0x000028c0


	//   ....[2]....
        /*0124*/ 	.word	0x00005590


	//   ....[3]....
        /*0128*/ 	.word	0x0000b210


	//   ....[4]....
        /*012c*/ 	.word	0x0000b260


	//----- nvinfo : EIATTR_COOP_GROUP_MASK_REGIDS
	.align		4
.L_50:
        /*0130*/ 	.byte	0x04, 0x29
        /*0132*/ 	.short	(.L_52 - .L_51)


	//   ....[0]....
.L_51:
        /*0134*/ 	.word	0xffffffff


	//   ....[1]....
        /*0138*/ 	.word	0xffffffff


	//   ....[2]....
        /*013c*/ 	.word	0xffffffff


	//   ....[3]....
        /*0140*/ 	.word	0xffffffff


	//----- nvinfo : EIATTR_COOP_GROUP_INSTR_OFFSETS
	.align		4
.L_52:
        /*0144*/ 	.byte	0x04, 0x28
        /*0146*/ 	.short	(.L_54 - .L_53)


	//   ....[0]....
.L_53:
        /*0148*/ 	.word	0x00000070


	//   ....[1]....
        /*014c*/ 	.word	0x00000330


	//   ....[2]....
        /*0150*/ 	.word	0x0000b0a0


	//   ....[3]....
        /*0154*/ 	.word	0x0000b310


	//----- nvinfo : EIATTR_VRC_CTA_INIT_COUNT
	.align		4
.L_54:
        /*0158*/ 	.byte	0x02, 0x4a
        /*015a*/ 	.byte	0x80
	.zero		1


	//----- nvinfo : EIATTR_MBARRIER_INSTR_OFFSETS
	.align		4
        /*015c*/ 	.byte	0x04, 0x39
        /*015e*/ 	.short	(.L_56 - .L_55)


	//   ....[0]....
.L_55:
        /*0160*/ 	.word	0x000029b0
        /*0164*/ 	.word	0x000000ff
        /*0168*/ 	.word	0x00000000
        /*016c*/ 	.short	0x0100
        /*016e*/ 	.byte	0x06
	.zero		1


	//   ....[1]....
        /*0170*/ 	.word	0x000055d0
        /*0174*/ 	.word	0x000000ff
        /*0178*/ 	.word	0x00004008
        /*017c*/ 	.short	0x0100
        /*017e*/ 	.byte	0x09
	.zero		1


	//   ....[2]....
        /*0180*/ 	.word	0x00008580
        /*0184*/ 	.word	0x000000ff
        /*0188*/ 	.word	0x00000000
        /*018c*/ 	.short	0x010a
        /*018e*/ 	.byte	0x06
	.zero		1


	//   ....[3]....
        /*0190*/ 	.word	0x00009390
        /*0194*/ 	.word	0x000000ff
        /*0198*/ 	.word	0x00000000
        /*019c*/ 	.short	0x010a
        /*019e*/ 	.byte	0x06
	.zero		1


	//   ....[4]....
        /*01a0*/ 	.word	0x000094b0
        /*01a4*/ 	.word	0x000000ff
        /*01a8*/ 	.word	0x00004000
        /*01ac*/ 	.short	0x0108
        /*01ae*/ 	.byte	0x09
	.zero		1


	//   ....[5]....
        /*01b0*/ 	.word	0x00009590
        /*01b4*/ 	.word	0x000000ff
        /*01b8*/ 	.word	0x00004008
        /*01bc*/ 	.short	0x0108
        /*01be*/ 	.byte	0x09
	.zero		1


	//   ....[6]....
        /*01c0*/ 	.word	0x0000b330
        /*01c4*/ 	.word	0x000000ff
        /*01c8*/ 	.word	0x00000000
        /*01cc*/ 	.short	0x010a
        /*01ce*/ 	.byte	0x06
	.zero		1


	//   ....[7]....
        /*01d0*/ 	.word	0x0000b360
        /*01d4*/ 	.word	0x000000ff
        /*01d8*/ 	.word	0x00000000
        /*01dc*/ 	.short	0x010a
        /*01de*/ 	.byte	0x06
	.zero		1


	//----- nvinfo : EIATTR_NUM_MBARRIERS
	.align		4
.L_56:
        /*01e0*/ 	.byte	0x03, 0x38
        /*01e2*/ 	.short	0x0002


	//----- nvinfo : EIATTR_EXIT_INSTR_OFFSETS
	.align		4
        /*01e4*/ 	.byte	0x04, 0x1c
        /*01e6*/ 	.short	(.L_58 - .L_57)


	//   ....[0]....
.L_57:
        /*01e8*/ 	.word	0x0000b320


	//----- nvinfo : EIATTR_REQNTID
	.align		4
.L_58:
        /*01ec*/ 	.byte	0x04, 0x10
        /*01ee*/ 	.short	(.L_60 - .L_59)
.L_59:
        /*01f0*/ 	.word	0x00000080
        /*01f4*/ 	.word	0x00000001
        /*01f8*/ 	.word	0x00000001


	//----- nvinfo : EIATTR_CRS_STACK_SIZE
	.align		4
.L_60:
        /*01fc*/ 	.byte	0x04, 0x1e
        /*01fe*/ 	.short	(.L_62 - .L_61)
.L_61:
        /*0200*/ 	.word	0x00000000


	//----- nvinfo : EIATTR_CBANK_PARAM_SIZE
	.align		4
.L_62:
        /*0204*/ 	.byte	0x03, 0x19
        /*0206*/ 	.short	0x0050


	//----- nvinfo : EIATTR_PARAM_CBANK
	.align		4
        /*0208*/ 	.byte	0x04, 0x0a
        /*020a*/ 	.short	(.L_64 - .L_63)
	.align		4
.L_63:
        /*020c*/ 	.word	index@(.nv.constant0.matmul_kernel)
        /*0210*/ 	.short	0x0380
        /*0212*/ 	.short	0x0050


	//----- nvinfo : EIATTR_SW_WAR
	.align		4
.L_64:
        /*0214*/ 	.byte	0x04, 0x36
        /*0216*/ 	.short	(.L_66 - .L_65)
.L_65:
        /*0218*/ 	.word	0x00000008
.L_66:


//--------------------- .nv.compat                --------------------------
	.section	.nv.compat,"",@"SHT_CUDA_COMPAT_INFO"
	.align	4
        /*0000*/ 	.byte	0x02, 0x02, 0x02, 0x00, 0x02, 0x05, 0x05, 0x00, 0x02, 0x03, 0x00, 0x00, 0x02, 0x06, 0x01, 0x00


//--------------------- .nv.callgraph             --------------------------
	.section	.nv.callgraph,"",@"SHT_CUDA_CALLGRAPH"
	.align	4
	.sectionentsize	8
	.align		4
        /*0000*/ 	.word	0x00000000
	.align		4
        /*0004*/ 	.word	0xffffffff
	.align		4
        /*0008*/ 	.word	0x00000000
	.align		4
        /*000c*/ 	.word	0xfffffffe
	.align		4
        /*0010*/ 	.word	0x00000000
	.align		4
        /*0014*/ 	.word	0xfffffffd
	.align		4
        /*0018*/ 	.word	0x00000000
	.align		4
        /*001c*/ 	.word	0xfffffffc


//--------------------- .text.matmul_kernel       --------------------------
	.section	.text.matmul_kernel,"ax",@progbits
	.align	128
        .global         matmul_kernel
        .type           matmul_kernel,@function
        .size           matmul_kernel,(.L_x_21 - matmul_kernel)
        .other          matmul_kernel,@"STO_CUDA_ENTRY STV_DEFAULT"
matmul_kernel:
.text.matmul_kernel:
[----:B------:R-:W0:Y:S01]  /*0000*/  LDC R1, c[0x0][0x37c] ;  /* 0x0000df00ff017b82 */ /* 0x000e220000000800 */
[----:B------:R-:W1:Y:S01]  /*0010*/  S2R R3, SR_TID.X ;  /* 0x0000000000037919 */ /* 0x000e620000002100 */
[----:B------:R-:W2:Y:S01]  /*0020*/  LDCU.64 UR22, c[0x0][0x358] ;  /* 0x00006b00ff1677ac */ /* 0x000ea20008000a00 */
[----:B-1----:R-:W-:-:S13]  /*0030*/  ISETP.GE.U32.AND P0, PT, R3, 0x20, PT ;  /* 0x000000200300780c */ /* 0x002fda0003f06070 */
[----:B------:R-:W-:Y:S02]  /*0040*/  VOTEU.ANY UP0, P0 ;  /* 0x0000000000ff7886 */ /* 0x000fe40000000100 */
[----:B0-2---:R-:W-:Y:S05]  /*0050*/  BRA.U UP0, `(.L_x_0) ;  /* 0x0000000100b87547 */ /* 0x005fea000b800000 */
[----:B------:R-:W0:Y:S01]  /*0060*/  S2UR UR6, SR_CgaCtaId ;  /* 0x00000000000679c3 */ /* 0x000e220000008800 */
[----:B------:R-:W-:Y:S01]  /*0070*/  NOP ;  /* 0x0000000000007918 */ /* 0x000fe20000000000 */
[----:B------:R-:W-:Y:S02]  /*0080*/  UMOV UR4, 0x40 ;  /* 0x0000004000047882 */ /* 0x000fe40000000000 */
[----:B0-----:R-:W-:-:S09]  /*0090*/  ULEA UR4, UR6, UR4, 0x18 ;  /* 0x0000000406047291 */ /* 0x001fd2000f8ec0ff */
[----:B------:R-:W0:Y:S01]  /*00a0*/  LDS.U8 R0, [UR4] ;  /* 0x00000004ff007984 */ /* 0x000e220008000000 */
[----:B------:R-:W-:Y:S02]  /*00b0*/  UMOV UR4, 0x400 ;  /* 0x0000040000047882 */ /* 0x000fe40000000000 */
[----:B------:R-:W-:Y:S01]  /*00c0*/  ULEA UR4, UR6, UR4, 0x18 ;  /* 0x0000000406047291 */ /* 0x000fe2000f8ec0ff */
[----:B0-----:R-:W-:-:S13]  /*00d0*/  ISETP.NE.AND P0, PT, R0, RZ, PT ;  /* 0x000000ff0000720c */ /* 0x001fda0003f05270 */
[----:B------:R-:W-:Y:S05]  /*00e0*/  @P0 BRA `(.L_x_1) ;  /* 0x00000000007c0947 */ /* 0x000fea0003800000 */
[----:B------:R-:W-:-:S13]  /*00f0*/  ELECT P0, URZ, PT ;  /* 0x0000000000ff782f */ /* 0x000fda0003800000 */
[----:B------:R-:W-:Y:S05]  /*0100*/  @!P0 BRA `(.L_x_2) ;  /* 0x0000000000848947 */ /* 0x000fea0003800000 */
[----:B------:R-:W-:Y:S01]  /*0110*/  UMOV UR5, 0x4 ;  /* 0x0000000400057882 */ /* 0x000fe20000000000 */
[----:B------:R-:W-:Y:S02]  /*0120*/  IMAD.MOV.U32 R7, RZ, RZ, 0x1 ;  /* 0x00000001ff077424 */ /* 0x000fe400078e00ff */
[----:B------:R-:W-:Y:S02]  /*0130*/  IMAD.MOV.U32 R5, RZ, RZ, 0xf ;  /* 0x0000000fff057424 */ /* 0x000fe400078e00ff */
[----:B------:R-:W-:Y:S04]  /*0140*/  DEPBAR.LE SB0, 0x36 ;  /* 0x00008d800000791a */ /* 0x000fe80000000000 */
[----:B------:R-:W0:Y:S02]  /*0150*/  UTCATOMSWS.FIND_AND_SET.ALIGN UP1, UR5, UR5 ;  /* 0x00000005000575e3 */ /* 0x000e240008020800 */
[----:B0-----:R-:W-:-:S04]  /*0160*/  PLOP3.LUT P0, PT, PT, PT, UP1, 0x80, 0x8 ;  /* 0x000000000008781c */ /* 0x001fc80003f0f018 */
[----:B------:R-:W-:-:S04]  /*0170*/  SEL R0, RZ, 0xffffffff, !P0 ;  /* 0xffffffffff007807 */ /* 0x000fc80004000000 */
[----:B------:R-:W-:Y:S01]  /*0180*/  ISETP.NE.AND P0, PT, R0, RZ, PT ;  /* 0x000000ff0000720c */ /* 0x000fe20003f05270 */
[----:B------:R-:W-:-:S12]  /*0190*/  IMAD.U32 R0, RZ, RZ, UR5 ;  /* 0x00000005ff007e24 */ /* 0x000fd8000f8e00ff */
[----:B------:R-:W-:Y:S05]  /*01a0*/  @P0 BRA `(.L_x_3) ;  /* 0x0000000000240947 */ /* 0x000fea0003800000 */
.L_x_4:
[----:B------:R-:W-:Y:S05]  /*01b0*/  NANOSLEEP 0x64 ;  /* 0x000000640000795d */ /* 0x000fea0003800000 */
[----:B------:R-:W-:-:S05]  /*01c0*/  UMOV UR5, 0x4 ;  /* 0x0000000400057882 */ /* 0x000fca0000000000 */
[----:B------:R-:W-:Y:S04]  /*01d0*/  DEPBAR.LE SB0, 0x36 ;  /* 0x00008d800000791a */ /* 0x000fe80000000000 */
[----:B------:R-:W0:Y:S02]  /*01e0*/  UTCATOMSWS.FIND_AND_SET.ALIGN UP1, UR5, UR5 ;  /* 0x00000005000575e3 */ /* 0x000e240008020800 */
[----:B0-----:R-:W-:-:S04]  /*01f0*/  PLOP3.LUT P0, PT, PT, PT, UP1, 0x80, 0x8 ;  /* 0x000000000008781c */ /* 0x001fc80003f0f018 */
[----:B------:R-:W-:-:S04]  /*0200*/  SEL R0, RZ, 0xffffffff, !P0 ;  /* 0xffffffffff007807 */ /* 0x000fc80004000000 */
[----:B------:R-:W-:Y:S01]  /*0210*/  ISETP.NE.AND P0, PT, R0, RZ, PT ;  /* 0x000000ff0000720c */ /* 0x000fe20003f05270 */
[----:B------:R-:W-:-:S12]  /*0220*/  IMAD.U32 R0, RZ, RZ, UR5 ;  /* 0x00000005ff007e24 */ /* 0x000fd8000f8e00ff */
[----:B------:R-:W-:Y:S05]  /*0230*/  @!P0 BRA `(.L_x_4) ;  /* 0xfffffffc00dc8947 */ /* 0x000fea000383ffff */
.L_x_3:
[C---:B------:R-:W-:Y:S01]  /*0240*/  VIADD R4, R0.reuse, 0x10 ;  /* 0x0000001000047836 */ /* 0x040fe20000000000 */
[----:B------:R-:W-:Y:S01]  /*0250*/  UMOV UR5, 0x50 ;  /* 0x0000005000057882 */ /* 0x000fe20000000000 */
[----:B------:R-:W-:Y:S01]  /*0260*/  SHF.L.U32 R2, R5, R0, RZ ;  /* 0x0000000005027219 */ /* 0x000fe200000006ff */
[----:B------:R-:W-:Y:S01]  /*0270*/  ULEA UR5, UR6, UR5, 0x18 ;  /* 0x0000000506057291 */ /* 0x000fe2000f8ec0ff */
[----:B------:R-:W-:Y:S01]  /*0280*/  IMAD.SHL.U32 R0, R0, 0x20, RZ ;  /* 0x0000002000007824 */ /* 0x000fe200078e00ff */
[----:B------:R-:W-:-:S04]  /*0290*/  SHF.L.U32 R5, R7, R4, RZ ;  /* 0x0000000407057219 */ /* 0x000fc800000006ff */
[----:B------:R-:W-:-:S05]  /*02a0*/  LOP3.LUT R2, R5, R2, RZ, 0xfc, !PT ;  /* 0x0000000205027212 */ /* 0x000fca00078efcff */
[----:B------:R0:W-:Y:S04]  /*02b0*/  ATOMS.OR RZ, [UR5], R2 ;  /* 0x00000002ffff798c */ /* 0x0001e8000b000005 */
[----:B------:R0:W-:Y:S01]  /*02c0*/  STS [UR4], R0 ;  /* 0x00000000ff007988 */ /* 0x0001e20008000804 */
[----:B------:R-:W-:Y:S05]  /*02d0*/  BRA `(.L_x_2) ;  /* 0x0000000000107947 */ /* 0x000fea0003800000 */
.L_x_1:
[----:B------:R-:W-:Y:S01]  /*02e0*/  IMAD.MOV.U32 R0, RZ, RZ, -0x1 ;  /* 0xffffffffff007424 */ /* 0x000fe200078e00ff */
[----:B------:R-:W-:-:S04]  /*02f0*/  MOV R4, 0x320 ;  /* 0x0000032000047802 */ /* 0x000fc80000000f00 */
[----:B------:R0:W-:Y:S03]  /*0300*/  STS [UR4], R0 ;  /* 0x00000000ff007988 */ /* 0x0001e60008000804 */
[----:B0-----:R-:W-:Y:S05]  /*0310*/  CALL.REL.NOINC `($__internal_1_$__cuda_sm10x_tcgen05_guardrail_trap_phase_invalid_during_alloc) ;  /* 0x000000b000287944 */ /* 0x001fea0003c00000 */
.L_x_2:
[----:B------:R-:W-:Y:S05]  /*0320*/  WARPSYNC.ALL ;  /* 0x0000000000007948 */ /* 0x000fea0003800000 */
[----:B------:R-:W-:Y:S01]  /*0330*/  NOP ;  /* 0x0000000000007918 */ /* 0x000fe20000000000 */
.L_x_0:
[----:B------:R-:W1:Y:S08]  /*0340*/  LDC.64 R30, c[0x0][0x398] ;  /* 0x0000e600ff1e7b82 */ /* 0x000e700000000a00 */
[----:B------:R-:W2:Y:S02]  /*0350*/  S2UR UR5, SR_CgaSize ;  /* 0x00000000000579c3 */ /* 0x000ea40000008a00 */
[----:B--2---:R-:W-:-:S12]  /*0360*/  UIMAD UR5, UR5, -0xa0, URZ ;  /* 0xffffff60050578a4 */ /* 0x004fd8000f8e02ff */
[----:B------:R-:W2:Y:S01]  /*0370*/  LDCU UR5, c[0x0][UR5+0x2b0] ;  /* 0x00005600050577ac */ /* 0x000ea20008000800 */
[----:B------:R-:W-:Y:S01]  /*0380*/  SHF.R.U32.HI R142, RZ, 0x5, R3 ;  /* 0x00000005ff8e7819 */ /* 0x000fe20000011603 */
[----:B------:R-:W-:Y:S01]  /*0390*/  UMOV UR9, 0x400 ;  /* 0x0000040000097882 */ /* 0x000fe20000000000 */
[----:B------:R-:W3:Y:S01]  /*03a0*/  LDCU.128 UR12, c[0x0][0x380] ;  /* 0x00007000ff0c77ac */ /* 0x000ee20008000c00 */
[----:B------:R-:W4:Y:S01]  /*03b0*/  S2UR UR4, SR_CTAID.X ;  /* 0x00000000000479c3 */ /* 0x000f220000002500 */
[----:B------:R-:W-:-:S07]  /*03c0*/  UMOV UR7, 0x1 ;  /* 0x0000000100077882 */ /* 0x000fce0000000000 */
[----:B------:R-:W0:Y:S02]  /*03d0*/  LDC.64 R214, c[0x0][0x3a8] ;  /* 0x0000ea00ffd67b82 */ /* 0x000e240000000a00 */
[----:B01----:R-:W-:Y:S01]  /*03e0*/  VIADD R0, R31, 0x7f ;  /* 0x0000007f1f007836 */ /* 0x003fe20000000000 */
[----:B------:R-:W-:-:S04]  /*03f0*/  IABS R15, R30 ;  /* 0x0000001e000f7213 */ /* 0x000fc80000000000 */
[----:B------:R-:W-:Y:S02]  /*0400*/  SHF.R.S32.HI R5, RZ, 0x1f, R0 ;  /* 0x0000001fff057819 */ /* 0x000fe40000011400 */
[----:B----4-:R-:W-:Y:S01]  /*0410*/  I2FP.F32.U32 R6, UR4 ;  /* 0x0000000400067c45 */ /* 0x010fe20008201000 */
[----:B------:R-:W0:Y:S01]  /*0420*/  S2UR UR4, SR_CgaCtaId ;  /* 0x00000000000479c3 */ /* 0x000e220000008800 */
[----:B------:R-:W-:-:S03]  /*0430*/  LEA.HI R5, R5, R0, RZ, 0x7 ;  /* 0x0000000005057211 */ /* 0x000fc600078f38ff */
[----:B--2---:R-:W-:Y:S01]  /*0440*/  FMUL R6, R6, UR5 ;  /* 0x0000000506067c20 */ /* 0x004fe20008400000 */
[----:B------:R-:W-:-:S03]  /*0450*/  SHF.R.S32.HI R5, RZ, 0x7, R5 ;  /* 0x00000007ff057819 */ /* 0x000fc60000011405 */
[----:B------:R-:W-:Y:S02]  /*0460*/  F2I.U32.TRUNC.NTZ R7, R6 ;  /* 0x0000000600077305 */ /* 0x000fe4000020f000 */
[----:B------:R-:W-:-:S05]  /*0470*/  IMAD.SHL.U32 R2, R5, 0x8, RZ ;  /* 0x0000000805027824 */ /* 0x000fca00078e00ff */
[----:B------:R-:W-:-:S04]  /*0480*/  IABS R9, R2 ;  /* 0x0000000200097213 */ /* 0x000fc80000000000 */
[----:B------:R-:W1:Y:S01]  /*0490*/  I2F.RP R0, R9 ;  /* 0x0000000900007306 */ /* 0x000e620000209400 */
[----:B0-----:R-:W-:Y:S02]  /*04a0*/  USHF.L.U32 UR5, UR4, 0x6, URZ ;  /* 0x0000000604057899 */ /* 0x001fe400080006ff */
[----:B------:R-:W-:-:S04]  /*04b0*/  ULEA UR9, UR4, UR9, 0x18 ;  /* 0x0000000904097291 */ /* 0x000fc8000f8ec0ff */
[----:B------:R-:W-:Y:S01]  /*04c0*/  UIADD3 UR6, UPT, UPT, UR9, 0x4000, URZ ;  /* 0x0000400009067890 */ /* 0x000fe2000fffe0ff */
[----:B-1----:R-:W0:Y:S02]  /*04d0*/  MUFU.RCP R0, R0 ;  /* 0x0000000000007308 */ /* 0x002e240000001000 */
[----:B0-----:R-:W-:Y:S01]  /*04e0*/  VIADD R4, R0, 0xffffffe ;  /* 0x0ffffffe00047836 */ /* 0x001fe20000000000 */
[----:B------:R-:W-:-:S05]  /*04f0*/  IABS R0, R7 ;  /* 0x0000000700007213 */ /* 0x000fca0000000000 */
[----:B------:R0:W1:Y:S02]  /*0500*/  F2I.FTZ.U32.TRUNC.NTZ R5, R4 ;  /* 0x0000000400057305 */ /* 0x000064000021f000 */
[----:B0-----:R-:W-:Y:S02]  /*0510*/  IMAD.MOV.U32 R4, RZ, RZ, RZ ;  /* 0x000000ffff047224 */ /* 0x001fe400078e00ff */
[----:B-1----:R-:W-:-:S04]  /*0520*/  IMAD.MOV R8, RZ, RZ, -R5 ;  /* 0x000000ffff087224 */ /* 0x002fc800078e0a05 */
[----:B------:R-:W-:Y:S01]  /*0530*/  IMAD R11, R8, R9, RZ ;  /* 0x00000009080b7224 */ /* 0x000fe200078e02ff */
[----:B------:R-:W-:-:S03]  /*0540*/  IABS R8, R2 ;  /* 0x0000000200087213 */ /* 0x000fc60000000000 */
[----:B------:R-:W-:-:S04]  /*0550*/  IMAD.HI.U32 R5, R5, R11, R4 ;  /* 0x0000000b05057227 */ /* 0x000fc800078e0004 */
[----:B------:R-:W-:Y:S02]  /*0560*/  IMAD.MOV R4, RZ, RZ, -R8 ;  /* 0x000000ffff047224 */ /* 0x000fe400078e0a08 */
[----:B------:R-:W-:-:S04]  /*0570*/  IMAD.HI.U32 R5, R5, R0, RZ ;  /* 0x0000000005057227 */ /* 0x000fc800078e00ff */
[----:B------:R-:W-:Y:S01]  /*0580*/  IMAD R0, R5, R4, R0 ;  /* 0x0000000405007224 */ /* 0x000fe200078e0200 */
[----:B------:R-:W-:Y:S04]  /*0590*/  BAR.SYNC.DEFER_BLOCKING 0x0 ;  /* 0x0000000000007b1d */ /* 0x000fe80000010000 */
[----:B------:R-:W-:-:S13]  /*05a0*/  ISETP.GT.U32.AND P1, PT, R9, R0, PT ;  /* 0x000000000900720c */ /* 0x000fda0003f24070 */
[----:B------:R-:W-:Y:S02]  /*05b0*/  @!P1 IMAD.IADD R0, R0, 0x1, -R9 ;  /* 0x0000000100009824 */ /* 0x000fe400078e0a09 */
[----:B------:R-:W-:Y:S01]  /*05c0*/  @!P1 VIADD R5, R5, 0x1 ;  /* 0x0000000105059836 */ /* 0x000fe20000000000 */
[----:B------:R-:W-:Y:S02]  /*05d0*/  ISETP.NE.AND P1, PT, R2, RZ, PT ;  /* 0x000000ff0200720c */ /* 0x000fe40003f25270 */
[----:B------:R-:W-:Y:S02]  /*05e0*/  ISETP.GE.U32.AND P0, PT, R0, R9, PT ;  /* 0x000000090000720c */ /* 0x000fe40003f06070 */
[----:B------:R-:W-:-:S04]  /*05f0*/  LOP3.LUT R0, R7, R2, RZ, 0x3c, !PT ;  /* 0x0000000207007212 */ /* 0x000fc800078e3cff */
[----:B------:R-:W-:Y:S01]  /*0600*/  ISETP.GE.AND P2, PT, R0, RZ, PT ;  /* 0x000000ff0000720c */ /* 0x000fe20003f46270 */
[----:B------:R-:W-:-:S06]  /*0610*/  VIADD R0, R30, 0x7f ;  /* 0x0000007f1e007836 */ /* 0x000fcc0000000000 */
[----:B------:R-:W-:-:S04]  /*0620*/  @P0 VIADD R5, R5, 0x1 ;  /* 0x0000000105050836 */ /* 0x000fc80000000000 */
[----:B------:R-:W-:Y:S01]  /*0630*/  IMAD.MOV.U32 R4, RZ, RZ, R5 ;  /* 0x000000ffff047224 */ /* 0x000fe200078e0005 */
[----:B------:R-:W-:-:S03]  /*0640*/  SHF.R.S32.HI R5, RZ, 0x1f, R0 ;  /* 0x0000001fff057819 */ /* 0x000fc60000011400 */
[----:B------:R-:W-:Y:S01]  /*0650*/  @!P2 IMAD.MOV R4, RZ, RZ, -R4 ;  /* 0x000000ffff04a224 */ /* 0x000fe200078e0a04 */
[----:B------:R-:W-:Y:S02]  /*0660*/  @!P1 LOP3.LUT R4, RZ, R2, RZ, 0x33, !PT ;  /* 0x00000002ff049212 */ /* 0x000fe400078e33ff */
[----:B------:R-:W-:-:S03]  /*0670*/  LEA.HI R5, R5, R0, RZ, 0x7 ;  /* 0x0000000005057211 */ /* 0x000fc600078f38ff */
[----:B------:R-:W-:Y:S02]  /*0680*/  IMAD.SHL.U32 R10, R4, 0x8, RZ ;  /* 0x00000008040a7824 */ /* 0x000fe400078e00ff */
[----:B------:R-:W-:-:S03]  /*0690*/  IMAD.MOV R4, RZ, RZ, -R4 ;  /* 0x000000ffff047224 */ /* 0x000fc600078e0a04 */
[----:B------:R-:W-:Y:S01]  /*06a0*/  LEA.HI.SX32 R5, R5, -R10, 0x19 ;  /* 0x8000000a05057211 */ /* 0x000fe200078fcaff */
[----:B------:R-:W-:Y:S02]  /*06b0*/  IMAD R12, R2, R4, R7 ;  /* 0x00000004020c7224 */ /* 0x000fe400078e0207 */
[----:B------:R-:W-:Y:S01]  /*06c0*/  IMAD.MOV.U32 R4, RZ, RZ, RZ ;  /* 0x000000ffff047224 */ /* 0x000fe200078e00ff */
[----:B------:R-:W-:Y:S02]  /*06d0*/  VIMNMX R13, PT, PT, R5, 0x8, PT ;  /* 0x00000008050d7848 */ /* 0x000fe40003fe0100 */
[----:B------:R-:W-:Y:S02]  /*06e0*/  IABS R11, R12 ;  /* 0x0000000c000b7213 */ /* 0x000fe40000000000 */
[----:B------:R-:W-:-:S04]  /*06f0*/  IABS R9, R13 ;  /* 0x0000000d00097213 */ /* 0x000fc80000000000 */
[----:B------:R-:W0:Y:S08]  /*0700*/  I2F.RP R0, R9 ;  /* 0x0000000900007306 */ /* 0x000e300000209400 */
[----:B0-----:R-:W0:Y:S02]  /*0710*/  MUFU.RCP R0, R0 ;  /* 0x0000000000007308 */ /* 0x001e240000001000 */
[----:B0-----:R-:W-:-:S06]  /*0720*/  VIADD R5, R0, 0xffffffe ;  /* 0x0ffffffe00057836 */ /* 0x001fcc0000000000 */
[----:B------:R-:W0:Y:S02]  /*0730*/  F2I.FTZ.U32.TRUNC.NTZ R5, R5 ;  /* 0x0000000500057305 */ /* 0x000e24000021f000 */
[----:B0-----:R-:W-:-:S04]  /*0740*/  IMAD.MOV R6, RZ, RZ, -R5 ;  /* 0x000000ffff067224 */ /* 0x001fc800078e0a05 */
[----:B------:R-:W-:-:S04]  /*0750*/  IMAD.MOV.U32 R2, RZ, RZ, R6 ;  /* 0x000000ffff027224 */ /* 0x000fc800078e0006 */
[----:B------:R-:W-:Y:S01]  /*0760*/  IMAD R7, R2, R9, RZ ;  /* 0x0000000902077224 */ /* 0x000fe200078e02ff */
[----:B------:R-:W-:-:S03]  /*0770*/  IABS R2, R13 ;  /* 0x0000000d00027213 */ /* 0x000fc60000000000 */
[----:B------:R-:W-:Y:S01]  /*0780*/  IMAD.HI.U32 R4, R5, R7, R4 ;  /* 0x0000000705047227 */ /* 0x000fe200078e0004 */
[----:B------:R-:W-:-:S03]  /*0790*/  IABS R7, R31 ;  /* 0x0000001f00077213 */ /* 0x000fc60000000000 */
[----:B------:R-:W-:Y:S01]  /*07a0*/  IMAD.MOV R0, RZ, RZ, -R2 ;  /* 0x000000ffff007224 */ /* 0x000fe200078e0a02 */
[----:B------:R-:W0:Y:S01]  /*07b0*/  I2F.RP R6, R7 ;  /* 0x0000000700067306 */ /* 0x000e220000209400 */
[----:B------:R-:W-:-:S04]  /*07c0*/  IMAD.HI.U32 R4, R4, R11, RZ ;  /* 0x0000000b04047227 */ /* 0x000fc800078e00ff */
[----:B------:R-:W-:Y:S01]  /*07d0*/  IMAD R0, R4, R0, R11 ;  /* 0x0000000004007224 */ /* 0x000fe200078e020b */
[----:B------:R-:W-:Y:S02]  /*07e0*/  LOP3.LUT R11, R3, 0x7f, RZ, 0xc0, !PT ;  /* 0x0000007f030b7812 */ /* 0x000fe400078ec0ff */
[----:B------:R-:W1:Y:S02]  /*07f0*/  I2F.RP R2, R15 ;  /* 0x0000000f00027306 */ /* 0x000e640000209400 */
[----:B------:R-:W-:-:S06]  /*0800*/  ISETP.GT.U32.AND P1, PT, R9, R0, PT ;  /* 0x000000000900720c */ /* 0x000fcc0003f24070 */
[----:B0-----:R-:W0:Y:S07]  /*0810*/  MUFU.RCP R6, R6 ;  /* 0x0000000600067308 */ /* 0x001e2e0000001000 */
[----:B------:R-:W-:Y:S01]  /*0820*/  @!P1 IMAD.IADD R0, R0, 0x1, -R9 ;  /* 0x0000000100009824 */ /* 0x000fe200078e0a09 */
[----:B-1----:R-:W1:Y:S01]  /*0830*/  MUFU.RCP R2, R2 ;  /* 0x0000000200027308 */ /* 0x002e620000001000 */
[----:B------:R-:W-:Y:S01]  /*0840*/  @!P1 VIADD R4, R4, 0x1 ;  /* 0x0000000104049836 */ /* 0x000fe20000000000 */
[----:B------:R-:W-:-:S02]  /*0850*/  ISETP.NE.AND P1, PT, R13, RZ, PT ;  /* 0x000000ff0d00720c */ /* 0x000fc40003f25270 */
[----:B------:R-:W-:Y:S02]  /*0860*/  ISETP.GE.U32.AND P0, PT, R0, R9, PT ;  /* 0x000000090000720c */ /* 0x000fe40003f06070 */
[----:B------:R-:W-:Y:S01]  /*0870*/  LOP3.LUT R0, R12, R13, RZ, 0x3c, !PT ;  /* 0x0000000d0c007212 */ /* 0x000fe200078e3cff */
[----:B0-----:R-:W-:-:S03]  /*0880*/  VIADD R8, R6, 0xffffffe ;  /* 0x0ffffffe06087836 */ /* 0x001fc60000000000 */
[----:B------:R-:W-:Y:S01]  /*0890*/  ISETP.GE.AND P2, PT, R0, RZ, PT ;  /* 0x000000ff0000720c */ /* 0x000fe20003f46270 */
[----:B------:R0:W-:Y:S01]  /*08a0*/  F2I.FTZ.U32.TRUNC.NTZ R9, R8 ;  /* 0x0000000800097305 */ /* 0x0001e2000021f000 */
[----:B-1----:R-:W-:-:S05]  /*08b0*/  VIADD R5, R2, 0xffffffe ;  /* 0x0ffffffe02057836 */ /* 0x002fca0000000000 */
[----:B------:R-:W-:Y:S02]  /*08c0*/  @P0 VIADD R4, R4, 0x1 ;  /* 0x0000000104040836 */ /* 0x000fe40000000000 */
[----:B0-----:R-:W-:Y:S01]  /*08d0*/  IMAD.MOV.U32 R8, RZ, RZ, RZ ;  /* 0x000000ffff087224 */ /* 0x001fe200078e00ff */
[----:B------:R-:W0:Y:S01]  /*08e0*/  F2I.FTZ.U32.TRUNC.NTZ R5, R5 ;  /* 0x0000000500057305 */ /* 0x000e22000021f000 */
[----:B------:R-:W-:Y:S02]  /*08f0*/  IMAD.MOV.U32 R14, RZ, RZ, R4 ;  /* 0x000000ffff0e7224 */ /* 0x000fe400078e0004 */
[----:B------:R-:W-:Y:S02]  /*0900*/  IMAD.MOV.U32 R4, RZ, RZ, RZ ;  /* 0x000000ffff047224 */ /* 0x000fe400078e00ff */
[----:B------:R-:W-:Y:S01]  /*0910*/  @!P2 IMAD.MOV R14, RZ, RZ, -R14 ;  /* 0x000000ffff0ea224 */ /* 0x000fe200078e0a0e */
[----:B------:R-:W-:-:S05]  /*0920*/  @!P1 LOP3.LUT R14, RZ, R13, RZ, 0x33, !PT ;  /* 0x0000000dff0e9212 */ /* 0x000fca00078e33ff */
[----:B------:R-:W-:-:S04]  /*0930*/  IMAD.MOV R0, RZ, RZ, -R14 ;  /* 0x000000ffff007224 */ /* 0x000fc800078e0a0e */
[----:B------:R-:W-:Y:S01]  /*0940*/  IMAD R0, R13, R0, R12 ;  /* 0x000000000d007224 */ /* 0x000fe200078e020c */
[----:B------:R-:W-:Y:S01]  /*0950*/  LEA.HI R13, R3, UR5, RZ, 0x1a ;  /* 0x00000005030d7c11 */ /* 0x000fe2000f8fd0ff */
[----:B0-----:R-:W-:Y:S02]  /*0960*/  IMAD.MOV R2, RZ, RZ, -R5 ;  /* 0x000000ffff027224 */ /* 0x001fe400078e0a05 */
[----:B------:R-:W-:Y:S02]  /*0970*/  IMAD.IADD R0, R10, 0x1, R0 ;  /* 0x000000010a007824 */ /* 0x000fe400078e0200 */
[----:B------:R-:W-:Y:S02]  /*0980*/  IMAD R17, R2, R15, RZ ;  /* 0x0000000f02117224 */ /* 0x000fe400078e02ff */
[----:B------:R-:W-:Y:S02]  /*0990*/  IMAD.MOV R10, RZ, RZ, -R9 ;  /* 0x000000ffff0a7224 */ /* 0x000fe400078e0a09 */
[----:B------:R-:W-:-:S02]  /*09a0*/  IMAD.SHL.U32 R2, R14, 0x80, RZ ;  /* 0x000000800e027824 */ /* 0x000fc400078e00ff */
[----:B------:R-:W-:Y:S02]  /*09b0*/  IMAD R0, R0, 0x80, R11 ;  /* 0x0000008000007824 */ /* 0x000fe400078e020b */
[----:B------:R-:W-:Y:S01]  /*09c0*/  IMAD.HI.U32 R4, R5, R17, R4 ;  /* 0x0000001105047227 */ /* 0x000fe200078e0004 */
[----:B------:R-:W-:Y:S02]  /*09d0*/  LOP3.LUT R13, R2, 0x41, R13, 0xf8, !PT ;  /* 0x00000041020d7812 */ /* 0x000fe400078ef80d */
[----:B------:R-:W-:Y:S01]  /*09e0*/  IABS R6, R0 ;  /* 0x0000000000067213 */ /* 0x000fe20000000000 */
[----:B------:R-:W-:Y:S01]  /*09f0*/  IMAD R5, R10, R7, RZ ;  /* 0x000000070a057224 */ /* 0x000fe200078e02ff */
[----:B------:R-:W-:Y:S02]  /*0a00*/  IABS R10, R13 ;  /* 0x0000000d000a7213 */ /* 0x000fe40000000000 */
[----:B------:R-:W-:Y:S01]  /*0a10*/  LOP3.LUT R17, R13, 0x2, RZ, 0xfc, !PT ;  /* 0x000000020d117812 */ /* 0x000fe200078efcff */
[----:B------:R-:W-:Y:S01]  /*0a20*/  IMAD.HI.U32 R8, R9, R5, R8 ;  /* 0x0000000509087227 */ /* 0x000fe200078e0008 */
[----:B------:R-:W-:-:S02]  /*0a30*/  LOP3.LUT R18, R13, 0x4, RZ, 0xfc, !PT ;  /* 0x000000040d127812 */ /* 0x000fc400078efcff */
[----:B------:R-:W-:Y:S01]  /*0a40*/  IABS R14, R17 ;  /* 0x00000011000e7213 */ /* 0x000fe20000000000 */
[----:B------:R-:W-:Y:S01]  /*0a50*/  IMAD.HI.U32 R4, R4, R6, RZ ;  /* 0x0000000604047227 */ /* 0x000fe200078e00ff */
[----:B------:R-:W-:Y:S02]  /*0a60*/  IABS R16, R18 ;  /* 0x0000001200107213 */ /* 0x000fe40000000000 */
[C---:B------:R-:W-:Y:S01]  /*0a70*/  LOP3.LUT R19, R13.reuse, 0x6, RZ, 0xfc, !PT ;  /* 0x000000060d137812 */ /* 0x040fe200078efcff */
[C---:B------:R-:W-:Y:S01]  /*0a80*/  IMAD.HI.U32 R5, R8.reuse, R10, RZ ;  /* 0x0000000a08057227 */ /* 0x040fe200078e00ff */
[C---:B------:R-:W-:Y:S02]  /*0a90*/  LOP3.LUT R20, R13.reuse, 0x8, RZ, 0xfc, !PT ;  /* 0x000000080d147812 */ /* 0x040fe400078efcff */
[C---:B------:R-:W-:Y:S01]  /*0aa0*/  LOP3.LUT R21, R13.reuse, 0x1a, RZ, 0xfc, !PT ;  /* 0x0000001a0d157812 */ /* 0x040fe200078efcff */
[----:B------:R-:W-:Y:S01]  /*0ab0*/  IMAD.MOV R4, RZ, RZ, -R4 ;  /* 0x000000ffff047224 */ /* 0x000fe200078e0a04 */
[C---:B------:R-:W-:Y:S01]  /*0ac0*/  LOP3.LUT R23, R13.reuse, 0x26, RZ, 0xfc, !PT ;  /* 0x000000260d177812 */ /* 0x040fe200078efcff */
[----:B------:R-:W-:Y:S01]  /*0ad0*/  IMAD.MOV R12, RZ, RZ, -R5 ;  /* 0x000000ffff0c7224 */ /* 0x000fe200078e0a05 */
[----:B------:R-:W-:Y:S01]  /*0ae0*/  LOP3.LUT R25, R13, 0x28, RZ, 0xfc, !PT ;  /* 0x000000280d197812 */ /* 0x000fe200078efcff */
[----:B------:R-:W-:Y:S01]  /*0af0*/  IMAD R6, R15, R4, R6 ;  /* 0x000000040f067224 */ /* 0x000fe200078e0206 */
[----:B------:R-:W-:Y:S01]  /*0b00*/  IABS R40, R23 ;  /* 0x0000001700287213 */ /* 0x000fe20000000000 */
[----:B------:R-:W-:Y:S01]  /*0b10*/  IMAD R4, R7, R12, R10 ;  /* 0x0000000c07047224 */ /* 0x000fe200078e020a */
[----:B------:R-:W-:Y:S01]  /*0b20*/  IABS R42, R25 ;  /* 0x00000019002a7213 */ /* 0x000fe20000000000 */
[----:B------:R-:W-:Y:S01]  /*0b30*/  IMAD.HI.U32 R5, R8, R14, RZ ;  /* 0x0000000e08057227 */ /* 0x000fe200078e00ff */
[----:B------:R-:W-:-:S02]  /*0b40*/  ISETP.GT.U32.AND P0, PT, R15, R6, PT ;  /* 0x000000060f00720c */ /* 0x000fc40003f04070 */
[----:B------:R-:W-:Y:S01]  /*0b50*/  ISETP.GT.U32.AND P2, PT, R7, R4, PT ;  /* 0x000000040700720c */ /* 0x000fe20003f44070 */
[----:B------:R-:W-:Y:S01]  /*0b60*/  IMAD.MOV R5, RZ, RZ, -R5 ;  /* 0x000000ffff057224 */ /* 0x000fe200078e0a05 */
[C---:B------:R-:W-:Y:S01]  /*0b70*/  LOP3.LUT R29, R13.reuse, 0x2c, RZ, 0xfc, !PT ;  /* 0x0000002c0d1d7812 */ /* 0x040fe200078efcff */
[----:B------:R-:W-:Y:S01]  /*0b80*/  IMAD.HI.U32 R9, R8, R16, RZ ;  /* 0x0000001008097227 */ /* 0x000fe200078e00ff */
[----:B------:R-:W-:Y:S02]  /*0b90*/  LOP3.LUT R27, R13, 0x2a, RZ, 0xfc, !PT ;  /* 0x0000002a0d1b7812 */ /* 0x000fe400078efcff */
[----:B------:R-:W-:Y:S01]  /*0ba0*/  IABS R46, R29 ;  /* 0x0000001d002e7213 */ /* 0x000fe20000000000 */
[----:B------:R-:W-:Y:S01]  /*0bb0*/  IMAD R10, R7, R5, R14 ;  /* 0x00000005070a7224 */ /* 0x000fe200078e020e */
[----:B------:R-:W-:Y:S01]  /*0bc0*/  IABS R14, R19 ;  /* 0x00000013000e7213 */ /* 0x000fe20000000000 */
[----:B------:R-:W-:Y:S01]  /*0bd0*/  IMAD.MOV R9, RZ, RZ, -R9 ;  /* 0x000000ffff097224 */ /* 0x000fe200078e0a09 */
[----:B------:R-:W-:Y:S01]  /*0be0*/  LOP3.LUT R33, R13, 0x2e, RZ, 0xfc, !PT ;  /* 0x0000002e0d217812 */ /* 0x000fe200078efcff */
[----:B------:R-:W-:Y:S01]  /*0bf0*/  @!P0 IMAD.IADD R6, R6, 0x1, -R15 ;  /* 0x0000000106068824 */ /* 0x000fe200078e0a0f */
[----:B------:R-:W-:Y:S01]  /*0c00*/  ISETP.GT.U32.AND P3, PT, R7, R10, PT ;  /* 0x0000000a0700720c */ /* 0x000fe20003f64070 */
[----:B------:R-:W-:Y:S01]  /*0c10*/  @!P2 IMAD.IADD R4, R4, 0x1, -R7 ;  /* 0x000000010404a824 */ /* 0x000fe200078e0a07 */
[----:B------:R-:W-:Y:S01]  /*0c20*/  ISETP.NE.U32.AND P2, PT, R11, RZ, PT ;  /* 0x000000ff0b00720c */ /* 0x000fe20003f45070 */
[----:B------:R-:W-:Y:S01]  /*0c30*/  IMAD.HI.U32 R5, R8, R14, RZ ;  /* 0x0000000e08057227 */ /* 0x000fe200078e00ff */
[----:B------:R-:W-:-:S02]  /*0c40*/  ISETP.GT.U32.AND P4, PT, R15, R6, PT ;  /* 0x000000060f00720c */ /* 0x000fc40003f84070 */
[C---:B------:R-:W-:Y:S01]  /*0c50*/  ISETP.GT.U32.AND P6, PT, R7.reuse, R4, PT ;  /* 0x000000040700720c */ /* 0x040fe20003fc4070 */
[----:B------:R-:W-:Y:S01]  /*0c60*/  IMAD R12, R7, R9, R16 ;  /* 0x00000009070c7224 */ /* 0x000fe200078e0210 */
[----:B------:R-:W-:Y:S01]  /*0c70*/  IABS R16, R20 ;  /* 0x0000001400107213 */ /* 0x000fe20000000000 */
[----:B------:R-:W-:Y:S01]  /*0c80*/  IMAD.MOV R5, RZ, RZ, -R5 ;  /* 0x000000ffff057224 */ /* 0x000fe200078e0a05 */
[----:B------:R-:W-:Y:S02]  /*0c90*/  LOP3.LUT R11, R13, 0xa, RZ, 0xfc, !PT ;  /* 0x0000000a0d0b7812 */ /* 0x000fe400078efcff */
[C---:B------:R-:W-:Y:S01]  /*0ca0*/  ISETP.GT.U32.AND P1, PT, R7.reuse, R12, PT ;  /* 0x0000000c0700720c */ /* 0x040fe20003f24070 */
[----:B------:R-:W-:Y:S01]  /*0cb0*/  IMAD R14, R7, R5, R14 ;  /* 0x00000005070e7224 */ /* 0x000fe200078e020e */
[----:B------:R-:W-:Y:S01]  /*0cc0*/  IABS R9, R11 ;  /* 0x0000000b00097213 */ /* 0x000fe20000000000 */
[----:B------:R-:W-:Y:S01]  /*0cd0*/  IMAD.HI.U32 R5, R8, R16, RZ ;  /* 0x0000001008057227 */ /* 0x000fe200078e00ff */
[----:B------:R-:W-:-:S02]  /*0ce0*/  ISETP.GE.AND P0, PT, R17, RZ, PT ;  /* 0x000000ff1100720c */ /* 0x000fc40003f06270 */
[----:B------:R-:W-:Y:S01]  /*0cf0*/  ISETP.GT.U32.AND P5, PT, R7, R14, PT ;  /* 0x0000000e0700720c */ /* 0x000fe20003fa4070 */
[----:B------:R-:W-:Y:S01]  /*0d00*/  @!P6 IMAD.IADD R4, R4, 0x1, -R7 ;  /* 0x000000010404e824 */ /* 0x000fe200078e0a07 */
[C---:B------:R-:W-:Y:S01]  /*0d10*/  ISETP.GE.AND P6, PT, R13.reuse, RZ, PT ;  /* 0x000000ff0d00720c */ /* 0x040fe20003fc6270 */
[----:B------:R-:W-:Y:S01]  /*0d20*/  IMAD.MOV R5, RZ, RZ, -R5 ;  /* 0x000000ffff057224 */ /* 0x000fe200078e0a05 */
[----:B------:R-:W-:Y:S01]  /*0d30*/  LOP3.LUT R17, R13, 0x14, RZ, 0xfc, !PT ;  /* 0x000000140d117812 */ /* 0x000fe200078efcff */
[--C-:B------:R-:W-:Y:S01]  /*0d40*/  @!P3 IMAD.IADD R10, R10, 0x1, -R7.reuse ;  /* 0x000000010a0ab824 */ /* 0x100fe200078e0a07 */
[----:B------:R-:W-:Y:S01]  /*0d50*/  IABS R44, R27 ;  /* 0x0000001b002c7213 */ /* 0x000fe20000000000 */
[--C-:B------:R-:W-:Y:S01]  /*0d60*/  @!P1 IMAD.IADD R12, R12, 0x1, -R7.reuse ;  /* 0x000000010c0c9824 */ /* 0x100fe200078e0a07 */
[----:B------:R-:W-:Y:S01]  /*0d70*/  IABS R24, R17 ;  /* 0x0000001100187213 */ /* 0x000fe20000000000 */
[C---:B------:R-:W-:Y:S01]  /*0d80*/  IMAD R16, R7.reuse, R5, R16 ;  /* 0x0000000507107224 */ /* 0x040fe200078e0210 */
[C---:B------:R-:W-:Y:S01]  /*0d90*/  ISETP.GT.U32.AND P1, PT, R7.reuse, R10, PT ;  /* 0x0000000a0700720c */ /* 0x040fe20003f24070 */
[----:B------:R-:W-:Y:S01]  /*0da0*/  IMAD.MOV.U32 R155, RZ, RZ, R4 ;  /* 0x000000ffff9b7224 */ /* 0x000fe200078e0004 */
[C---:B------:R-:W-:Y:S01]  /*0db0*/  ISETP.GT.U32.AND P3, PT, R7.reuse, R12, PT ;  /* 0x0000000c0700720c */ /* 0x040fe20003f64070 */
[----:B------:R-:W-:Y:S01]  /*0dc0*/  @!P5 IMAD.IADD R14, R14, 0x1, -R7 ;  /* 0x000000010e0ed824 */ /* 0x000fe200078e0a07 */
[C---:B------:R-:W-:Y:S01]  /*0dd0*/  ISETP.GT.U32.AND P5, PT, R7.reuse, R16, PT ;  /* 0x000000100700720c */ /* 0x040fe20003fa4070 */
[----:B------:R-:W-:Y:S01]  /*0de0*/  @!P4 IMAD.IADD R6, R6, 0x1, -R15 ;  /* 0x000000010606c824 */ /* 0x000fe200078e0a0f */
[----:B------:R-:W-:Y:S01]  /*0df0*/  ISETP.GE.AND P4, PT, R18, RZ, PT ;  /* 0x000000ff1200720c */ /* 0x000fe20003f86270 */
[----:B------:R-:W-:Y:S01]  /*0e00*/  @!P6 IMAD.MOV R155, RZ, RZ, -R155 ;  /* 0x000000ffff9be224 */ /* 0x000fe200078e0a9b */
[----:B------:R-:W-:Y:S01]  /*0e10*/  ISETP.GT.U32.AND P6, PT, R7, R14, PT ;  /* 0x0000000e0700720c */ /* 0x000fe20003fc4070 */
[----:B------:R-:W-:Y:S01]  /*0e20*/  IMAD.HI.U32 R4, R8, R9, RZ ;  /* 0x0000000908047227 */ /* 0x000fe200078e00ff */
[----:B------:R-:W-:-:S02]  /*0e30*/  LOP3.LUT R5, R13, 0xc, RZ, 0xfc, !PT ;  /* 0x0000000c0d057812 */ /* 0x000fc400078efcff */
[----:B------:R-:W-:Y:S01]  /*0e40*/  LOP3.LUT R15, R13, 0x10, RZ, 0xfc, !PT ;  /* 0x000000100d0f7812 */ /* 0x000fe200078efcff */
[----:B------:R-:W-:Y:S01]  /*0e50*/  IMAD.MOV R4, RZ, RZ, -R4 ;  /* 0x000000ffff047224 */ /* 0x000fe200078e0a04 */
[----:B------:R-:W-:Y:S01]  /*0e60*/  IABS R18, R5 ;  /* 0x0000000500127213 */ /* 0x000fe20000000000 */
[--C-:B------:R-:W-:Y:S01]  /*0e70*/  @!P3 IMAD.IADD R12, R12, 0x1, -R7.reuse ;  /* 0x000000010c0cb824 */ /* 0x100fe200078e0a07 */
[----:B------:R-:W-:Y:S01]  /*0e80*/  ISETP.GE.AND P3, PT, R20, RZ, PT ;  /* 0x000000ff1400720c */ /* 0x000fe20003f66270 */
[----:B------:R-:W-:Y:S01]  /*0e90*/  @!P5 IMAD.IADD R16, R16, 0x1, -R7 ;  /* 0x000000011010d824 */ /* 0x000fe200078e0a07 */
[----:B------:R-:W-:Y:S01]  /*0ea0*/  IABS R22, R15 ;  /* 0x0000000f00167213 */ /* 0x000fe20000000000 */
[----:B------:R-:W-:Y:S01]  /*0eb0*/  IMAD R4, R7, R4, R9 ;  /* 0x0000000407047224 */ /* 0x000fe200078e0209 */
[----:B------:R-:W-:Y:S01]  /*0ec0*/  IABS R48, R33 ;  /* 0x0000002100307213 */ /* 0x000fe20000000000 */
[----:B------:R-:W-:Y:S01]  /*0ed0*/  @!P4 IMAD.MOV R12, RZ, RZ, -R12 ;  /* 0x000000ffff0cc224 */ /* 0x000fe200078e0a0c */
[----:B------:R-:W-:Y:S01]  /*0ee0*/  ISETP.GE.AND P4, PT, R5, RZ, PT ;  /* 0x000000ff0500720c */ /* 0x000fe20003f86270 */
[--C-:B------:R-:W-:Y:S01]  /*0ef0*/  @!P1 IMAD.IADD R10, R10, 0x1, -R7.reuse ;  /* 0x000000010a0a9824 */ /* 0x100fe200078e0a07 */
[C---:B------:R-:W-:Y:S01]  /*0f00*/  ISETP.GT.U32.AND P5, PT, R7.reuse, R16, PT ;  /* 0x000000100700720c */ /* 0x040fe20003fa4070 */
[----:B------:R-:W-:Y:S01]  /*0f10*/  @!P6 IMAD.IADD R14, R14, 0x1, -R7 ;  /* 0x000000010e0ee824 */ /* 0x000fe200078e0a07 */
[----:B------:R-:W-:Y:S01]  /*0f20*/  ISETP.GT.U32.AND P6, PT, R7, R4, PT ;  /* 0x000000040700720c */ /* 0x000fe20003fc4070 */
[----:B------:R-:W-:Y:S01]  /*0f30*/  IMAD.HI.U32 R5, R8, R18, RZ ;  /* 0x0000001208057227 */ /* 0x000fe200078e00ff */
[----:B------:R-:W-:-:S02]  /*0f40*/  ISETP.GE.AND P1, PT, R19, RZ, PT ;  /* 0x000000ff1300720c */ /* 0x000fc40003f26270 */
[----:B------:R-:W-:Y:S01]  /*0f50*/  LOP3.LUT R19, R13, 0x16, RZ, 0xfc, !PT ;  /* 0x000000160d137812 */ /* 0x000fe200078efcff */
[----:B------:R-:W-:Y:S01]  /*0f60*/  @!P0 IMAD.MOV R10, RZ, RZ, -R10 ;  /* 0x000000ffff0a8224 */ /* 0x000fe200078e0a0a */
[----:B------:R-:W-:Y:S01]  /*0f70*/  ISETP.GE.AND P0, PT, R11, RZ, PT ;  /* 0x000000ff0b00720c */ /* 0x000fe20003f06270 */
[----:B------:R-:W-:Y:S01]  /*0f80*/  IMAD.MOV R9, RZ, RZ, -R5 ;  /* 0x000000ffff097224 */ /* 0x000fe200078e0a05 */
[----:B------:R-:W-:Y:S02]  /*0f90*/  LOP3.LUT R11, R13, 0xe, RZ, 0xfc, !PT ;  /* 0x0000000e0d0b7812 */ /* 0x000fe400078efcff */
[----:B------:R-:W-:Y:S01]  /*0fa0*/  IABS R26, R19 ;  /* 0x00000013001a7213 */ /* 0x000fe20000000000 */
[----:B------:R-:W-:Y:S01]  /*0fb0*/  IMAD R18, R7, R9, R18 ;  /* 0x0000000907127224 */ /* 0x000fe200078e0212 */
[----:B------:R-:W-:Y:S01]  /*0fc0*/  IABS R20, R11 ;  /* 0x0000000b00147213 */ /* 0x000fe20000000000 */
[--C-:B------:R-:W-:Y:S01]  /*0fd0*/  @!P5 IMAD.IADD R16, R16, 0x1, -R7.reuse ;  /* 0x000000011010d824 */ /* 0x100fe200078e0a07 */
[----:B------:R-:W-:Y:S01]  /*0fe0*/  LOP3.LUT R35, R13, 0x30, RZ, 0xfc, !PT ;  /* 0x000000300d237812 */ /* 0x000fe200078efcff */
[----:B------:R-:W-:Y:S01]  /*0ff0*/  @!P6 IMAD.IADD R4, R4, 0x1, -R7 ;  /* 0x000000010404e824 */ /* 0x000fe200078e0a07 */
[----:B------:R-:W-:Y:S01]  /*1000*/  ISETP.GT.U32.AND P5, PT, R7, R18, PT ;  /* 0x000000120700720c */ /* 0x000fe20003fa4070 */
[----:B------:R-:W-:Y:S01]  /*1010*/  IMAD.HI.U32 R5, R8, R20, RZ ;  /* 0x0000001408057227 */ /* 0x000fe200078e00ff */
[----:B------:R-:W-:-:S02]  /*1020*/  IABS R50, R35 ;  /* 0x0000002300327213 */ /* 0x000fc40000000000 */
[----:B------:R-:W-:Y:S01]  /*1030*/  ISETP.GT.U32.AND P6, PT, R7, R4, PT ;  /* 0x000000040700720c */ /* 0x000fe20003fc4070 */
[----:B------:R-:W-:Y:S01]  /*1040*/  @!P1 IMAD.MOV R14, RZ, RZ, -R14 ;  /* 0x000000ffff0e9224 */ /* 0x000fe200078e0a0e */
[----:B------:R-:W-:Y:S01]  /*1050*/  ISETP.GE.AND P1, PT, R11, RZ, PT ;  /* 0x000000ff0b00720c */ /* 0x000fe20003f26270 */
[----:B------:R-:W-:Y:S01]  /*1060*/  IMAD.MOV R5, RZ, RZ, -R5 ;  /* 0x000000ffff057224 */ /* 0x000fe200078e0a05 */
[C---:B------:R-:W-:Y:S01]  /*1070*/  LOP3.LUT R11, R13.reuse, 0x12, RZ, 0xfc, !PT ;  /* 0x000000120d0b7812 */ /* 0x040fe200078efcff */
[----:B------:R-:W-:Y:S01]  /*1080*/  IMAD.HI.U32 R9, R8, R22, RZ ;  /* 0x0000001608097227 */ /* 0x000fe200078e00ff */
[C---:B------:R-:W-:Y:S02]  /*1090*/  LOP3.LUT R37, R13.reuse, 0x32, RZ, 0xfc, !PT ;  /* 0x000000320d257812 */ /* 0x040fe400078efcff */
[----:B------:R-:W-:Y:S01]  /*10a0*/  LOP3.LUT R39, R13, 0x3c, RZ, 0xfc, !PT ;  /* 0x0000003c0d277812 */ /* 0x000fe200078efcff */
[C---:B------:R-:W-:Y:S01]  /*10b0*/  IMAD R20, R7.reuse, R5, R20 ;  /* 0x0000000507147224 */ /* 0x040fe200078e0214 */
[----:B------:R-:W-:Y:S01]  /*10c0*/  IABS R5, R11 ;  /* 0x0000000b00057213 */ /* 0x000fe20000000000 */
[----:B------:R-:W-:Y:S01]  /*10d0*/  IMAD.MOV R9, RZ, RZ, -R9 ;  /* 0x000000ffff097224 */ /* 0x000fe200078e0a09 */
[----:B------:R-:W-:Y:S01]  /*10e0*/  IABS R52, R37 ;  /* 0x0000002500347213 */ /* 0x000fe20000000000 */
[----:B------:R-:W-:Y:S01]  /*10f0*/  @!P5 IMAD.IADD R18, R18, 0x1, -R7 ;  /* 0x000000011212d824 */ /* 0x000fe200078e0a07 */
[----:B------:R-:W-:Y:S01]  /*1100*/  IABS R62, R39 ;  /* 0x00000027003e7213 */ /* 0x000fe20000000000 */
[----:B------:R-:W-:-:S02]  /*1110*/  IMAD R22, R7, R9, R22 ;  /* 0x0000000907167224 */ /* 0x000fc400078e0216 */
[----:B------:R-:W-:Y:S01]  /*1120*/  IMAD.MOV.U32 R9, RZ, RZ, R5 ;  /* 0x000000ffff097224 */ /* 0x000fe200078e0005 */
[C---:B------:R-:W-:Y:S01]  /*1130*/  ISETP.GT.U32.AND P5, PT, R7.reuse, R18, PT ;  /* 0x000000120700720c */ /* 0x040fe20003fa4070 */
[----:B------:R-:W-:Y:S01]  /*1140*/  @!P6 IMAD.IADD R4, R4, 0x1, -R7 ;  /* 0x000000010404e824 */ /* 0x000fe200078e0a07 */
[----:B------:R-:W-:Y:S01]  /*1150*/  ISETP.GT.U32.AND P6, PT, R7, R20, PT ;  /* 0x000000140700720c */ /* 0x000fe20003fc4070 */
[----:B------:R-:W-:-:S04]  /*1160*/  IMAD.HI.U32 R5, R8, R9, RZ ;  /* 0x0000000908057227 */ /* 0x000fc800078e00ff */
[----:B------:R-:W-:Y:S02]  /*1170*/  IMAD.MOV.U32 R127, RZ, RZ, R4 ;  /* 0x000000ffff7f7224 */ /* 0x000fe400078e0004 */
[----:B------:R-:W-:Y:S02]  /*1180*/  IMAD.MOV R4, RZ, RZ, -R5 ;  /* 0x000000ffff047224 */ /* 0x000fe400078e0a05 */
[----:B------:R-:W-:Y:S01]  /*1190*/  @!P3 IMAD.MOV R16, RZ, RZ, -R16 ;  /* 0x000000ffff10b224 */ /* 0x000fe200078e0a10 */
[C---:B------:R-:W-:Y:S01]  /*11a0*/  ISETP.GT.U32.AND P3, PT, R7.reuse, R22, PT ;  /* 0x000000160700720c */ /* 0x040fe20003f64070 */
[C---:B------:R-:W-:Y:S02]  /*11b0*/  IMAD R4, R7.reuse, R4, R9 ;  /* 0x0000000407047224 */ /* 0x040fe400078e0209 */
[----:B------:R-:W-:Y:S02]  /*11c0*/  @!P5 IMAD.IADD R18, R18, 0x1, -R7 ;  /* 0x000000011212d824 */ /* 0x000fe400078e0a07 */
[----:B------:R-:W-:Y:S01]  /*11d0*/  @!P0 IMAD.MOV R127, RZ, RZ, -R127 ;  /* 0x000000ffff7f8224 */ /* 0x000fe200078e0a7f */
[----:B------:R-:W-:Y:S01]  /*11e0*/  ISETP.GT.U32.AND P5, PT, R7, R4, PT ;  /* 0x000000040700720c */ /* 0x000fe20003fa4070 */
[----:B------:R-:W-:Y:S01]  /*11f0*/  IMAD.HI.U32 R9, R8, R26, RZ ;  /* 0x0000001a08097227 */ /* 0x000fe200078e00ff */
[----:B------:R-:W-:-:S02]  /*1200*/  ISETP.GE.AND P0, PT, R15, RZ, PT ;  /* 0x000000ff0f00720c */ /* 0x000fc40003f06270 */
[----:B------:R-:W-:Y:S01]  /*1210*/  LOP3.LUT R15, R13, 0x18, RZ, 0xfc, !PT ;  /* 0x000000180d0f7812 */ /* 0x000fe200078efcff */
[----:B------:R-:W-:-:S03]  /*1220*/  IMAD.HI.U32 R5, R8, R24, RZ ;  /* 0x0000001808057227 */ /* 0x000fc600078e00ff */
[----:B------:R-:W-:Y:S01]  /*1230*/  IABS R28, R15 ;  /* 0x0000000f001c7213 */ /* 0x000fe20000000000 */
[----:B------:R-:W-:Y:S02]  /*1240*/  @!P3 IMAD.IADD R22, R22, 0x1, -R7 ;  /* 0x000000011616b824 */ /* 0x000fe400078e0a07 */
[----:B------:R-:W-:Y:S02]  /*1250*/  IMAD.MOV R9, RZ, RZ, -R9 ;  /* 0x000000ffff097224 */ /* 0x000fe400078e0a09 */
[----:B------:R-:W-:Y:S01]  /*1260*/  @!P5 IMAD.IADD R4, R4, 0x1, -R7 ;  /* 0x000000010404d824 */ /* 0x000fe200078e0a07 */
[C---:B------:R-:W-:Y:S01]  /*1270*/  ISETP.GT.U32.AND P3, PT, R7.reuse, R22, PT ;  /* 0x000000160700720c */ /* 0x040fe20003f64070 */
[----:B------:R-:W-:Y:S02]  /*1280*/  IMAD.MOV R5, RZ, RZ, -R5 ;  /* 0x000000ffff057224 */ /* 0x000fe400078e0a05 */
[C---:B------:R-:W-:Y:S01]  /*1290*/  IMAD R26, R7.reuse, R9, R26 ;  /* 0x00000009071a7224 */ /* 0x040fe200078e021a */
[C---:B------:R-:W-:Y:S01]  /*12a0*/  ISETP.GT.U32.AND P5, PT, R7.reuse, R4, PT ;  /* 0x000000040700720c */ /* 0x040fe20003fa4070 */
[----:B------:R-:W-:-:S02]  /*12b0*/  IMAD R24, R7, R5, R24 ;  /* 0x0000000507187224 */ /* 0x000fc400078e0218 */
[----:B------:R-:W-:Y:S01]  /*12c0*/  @!P4 IMAD.MOV R18, RZ, RZ, -R18 ;  /* 0x000000ffff12c224 */ /* 0x000fe200078e0a12 */
[----:B------:R-:W-:Y:S01]  /*12d0*/  ISETP.GE.AND P4, PT, R11, RZ, PT ;  /* 0x000000ff0b00720c */ /* 0x000fe20003f86270 */
[----:B------:R-:W-:Y:S01]  /*12e0*/  IMAD.HI.U32 R5, R8, R28, RZ ;  /* 0x0000001c08057227 */ /* 0x000fe200078e00ff */
[----:B------:R-:W-:-:S03]  /*12f0*/  IABS R11, R21 ;  /* 0x00000015000b7213 */ /* 0x000fc60000000000 */
[----:B------:R-:W-:Y:S01]  /*1300*/  @!P3 IMAD.IADD R22, R22, 0x1, -R7 ;  /* 0x000000011616b824 */ /* 0x000fe200078e0a07 */
[----:B------:R-:W-:Y:S01]  /*1310*/  ISETP.GT.U32.AND P3, PT, R7, R26, PT ;  /* 0x0000001a0700720c */ /* 0x000fe20003f64070 */
[----:B------:R-:W-:Y:S02]  /*1320*/  IMAD.MOV R9, RZ, RZ, -R5 ;  /* 0x000000ffff097224 */ /* 0x000fe400078e0a05 */
[--C-:B------:R-:W-:Y:S01]  /*1330*/  @!P5 IMAD.IADD R4, R4, 0x1, -R7.reuse ;  /* 0x000000010404d824 */ /* 0x100fe200078e0a07 */
[----:B------:R-:W-:Y:S01]  /*1340*/  ISETP.GE.AND P5, PT, R15, RZ, PT ;  /* 0x000000ff0f00720c */ /* 0x000fe20003fa6270 */
[----:B------:R-:W-:Y:S01]  /*1350*/  IMAD R28, R7, R9, R28 ;  /* 0x00000009071c7224 */ /* 0x000fe200078e021c */
[----:B------:R-:W-:Y:S01]  /*1360*/  LOP3.LUT R15, R13, 0x1c, RZ, 0xfc, !PT ;  /* 0x0000001c0d0f7812 */ /* 0x000fe200078efcff */
[----:B------:R-:W-:Y:S02]  /*1370*/  @!P6 IMAD.IADD R20, R20, 0x1, -R7 ;  /* 0x000000011414e824 */ /* 0x000fe400078e0a07 */
[----:B------:R-:W-:Y:S01]  /*1380*/  IMAD.MOV.U32 R9, RZ, RZ, R4 ;  /* 0x000000ffff097224 */ /* 0x000fe200078e0004 */
[----:B------:R-:W-:Y:S01]  /*1390*/  IABS R32, R15 ;  /* 0x0000000f00207213 */ /* 0x000fe20000000000 */
[----:B------:R-:W-:Y:S01]  /*13a0*/  IMAD.HI.U32 R5, R8, R11, RZ ;  /* 0x0000000b08057227 */ /* 0x000fe200078e00ff */
[----:B------:R-:W-:-:S03]  /*13b0*/  ISETP.GT.U32.AND P6, PT, R7, R20, PT ;  /* 0x000000140700720c */ /* 0x000fc60003fc4070 */
[----:B------:R-:W-:Y:S01]  /*13c0*/  @!P4 IMAD.MOV R9, RZ, RZ, -R9 ;  /* 0x000000ffff09c224 */ /* 0x000fe200078e0a09 */
[C---:B------:R-:W-:Y:S01]  /*13d0*/  ISETP.GT.U32.AND P4, PT, R7.reuse, R28, PT ;  /* 0x0000001c0700720c */ /* 0x040fe20003f84070 */
[----:B------:R-:W-:Y:S02]  /*13e0*/  @!P3 IMAD.IADD R26, R26, 0x1, -R7 ;  /* 0x000000011a1ab824 */ /* 0x000fe400078e0a07 */
[----:B------:R-:W-:Y:S02]  /*13f0*/  IMAD.MOV R4, RZ, RZ, -R5 ;  /* 0x000000ffff047224 */ /* 0x000fe400078e0a05 */
[----:B------:R-:W-:Y:S01]  /*1400*/  IMAD.HI.U32 R5, R8, R32, RZ ;  /* 0x0000002008057227 */ /* 0x000fe200078e00ff */
[----:B------:R-:W-:-:S03]  /*1410*/  ISETP.GT.U32.AND P3, PT, R7, R26, PT ;  /* 0x0000001a0700720c */ /* 0x000fc60003f64070 */
[----:B------:R-:W-:Y:S01]  /*1420*/  @!P6 IMAD.IADD R20, R20, 0x1, -R7 ;  /* 0x000000011414e824 */ /* 0x000fe200078e0a07 */
[C---:B------:R-:W-:Y:S01]  /*1430*/  ISETP.GT.U32.AND P6, PT, R7.reuse, R24, PT ;  /* 0x000000180700720c */ /* 0x040fe20003fc4070 */
[C---:B------:R-:W-:Y:S02]  /*1440*/  IMAD R4, R7.reuse, R4, R11 ;  /* 0x0000000407047224 */ /* 0x040fe400078e020b */
[----:B------:R-:W-:Y:S02]  /*1450*/  @!P4 IMAD.IADD R28, R28, 0x1, -R7 ;  /* 0x000000011c1cc824 */ /* 0x000fe400078e0a07 */
[----:B------:R-:W-:Y:S02]  /*1460*/  IMAD.MOV R5, RZ, RZ, -R5 ;  /* 0x000000ffff057224 */ /* 0x000fe400078e0a05 */
[----:B------:R-:W-:Y:S01]  /*1470*/  @!P1 IMAD.MOV R20, RZ, RZ, -R20 ;  /* 0x000000ffff149224 */ /* 0x000fe200078e0a14 */
[C---:B------:R-:W-:Y:S01]  /*1480*/  ISETP.GT.U32.AND P4, PT, R7.reuse, R28, PT ;  /* 0x0000001c0700720c */ /* 0x040fe20003f84070 */
[--C-:B------:R-:W-:Y:S01]  /*1490*/  @!P3 IMAD.IADD R26, R26, 0x1, -R7.reuse ;  /* 0x000000011a1ab824 */ /* 0x100fe200078e0a07 */
[C---:B------:R-:W-:Y:S01]  /*14a0*/  ISETP.GT.U32.AND P3, PT, R7.reuse, R4, PT ;  /* 0x000000040700720c */ /* 0x040fe20003f64070 */
[----:B------:R-:W-:Y:S01]  /*14b0*/  IMAD R32, R7, R5, R32 ;  /* 0x0000000507207224 */ /* 0x000fe200078e0220 */
[----:B------:R-:W-:Y:S01]  /*14c0*/  ISETP.GE.AND P1, PT, R17, RZ, PT ;  /* 0x000000ff1100720c */ /* 0x000fe20003f26270 */
[----:B------:R-:W-:Y:S01]  /*14d0*/  @!P6 IMAD.IADD R24, R24, 0x1, -R7 ;  /* 0x000000011818e824 */ /* 0x000fe200078e0a07 */
[----:B------:R-:W-:Y:S01]  /*14e0*/  LOP3.LUT R17, R13, 0x1e, RZ, 0xfc, !PT ;  /* 0x0000001e0d117812 */ /* 0x000fe200078efcff */
[----:B------:R-:W-:Y:S01]  /*14f0*/  @!P0 IMAD.MOV R22, RZ, RZ, -R22 ;  /* 0x000000ffff168224 */ /* 0x000fe200078e0a16 */
[----:B------:R-:W-:-:S02]  /*1500*/  ISETP.GE.AND P0, PT, R19, RZ, PT ;  /* 0x000000ff1300720c */ /* 0x000fc40003f06270 */
[----:B------:R-:W-:Y:S02]  /*1510*/  ISETP.GT.U32.AND P6, PT, R7, R24, PT ;  /* 0x000000180700720c */ /* 0x000fe40003fc4070 */
[----:B------:R-:W-:Y:S01]  /*1520*/  IABS R34, R17 ;  /* 0x0000001100227213 */ /* 0x000fe20000000000 */
[--C-:B------:R-:W-:Y:S01]  /*1530*/  @!P4 IMAD.IADD R28, R28, 0x1, -R7.reuse ;  /* 0x000000011c1cc824 */ /* 0x100fe200078e0a07 */
[C---:B------:R-:W-:Y:S01]  /*1540*/  LOP3.LUT R19, R13.reuse, 0x20, RZ, 0xfc, !PT ;  /* 0x000000200d137812 */ /* 0x040fe200078efcff */
[----:B------:R-:W-:Y:S01]  /*1550*/  @!P3 IMAD.IADD R4, R4, 0x1, -R7 ;  /* 0x000000010404b824 */ /* 0x000fe200078e0a07 */
[----:B------:R-:W-:Y:S01]  /*1560*/  LOP3.LUT R5, R13, 0x22, RZ, 0xfc, !PT ;  /* 0x000000220d057812 */ /* 0x000fe200078efcff */
[----:B------:R-:W-:Y:S01]  /*1570*/  @!P5 IMAD.MOV R28, RZ, RZ, -R28 ;  /* 0x000000ffff1cd224 */ /* 0x000fe200078e0a1c */
[C---:B------:R-:W-:Y:S01]  /*1580*/  ISETP.GT.U32.AND P5, PT, R7.reuse, R32, PT ;  /* 0x000000200700720c */ /* 0x040fe20003fa4070 */
[----:B------:R-:W-:Y:S01]  /*1590*/  IMAD.HI.U32 R11, R8, R34, RZ ;  /* 0x00000022080b7227 */ /* 0x000fe200078e00ff */
[----:B------:R-:W-:-:S02]  /*15a0*/  ISETP.GT.U32.AND P3, PT, R7, R4, PT ;  /* 0x000000040700720c */ /* 0x000fc40003f64070 */
[----:B------:R-:W-:Y:S01]  /*15b0*/  IABS R36, R19 ;  /* 0x0000001300247213 */ /* 0x000fe20000000000 */
[----:B------:R-:W-:Y:S01]  /*15c0*/  @!P6 IMAD.IADD R24, R24, 0x1, -R7 ;  /* 0x000000011818e824 */ /* 0x000fe200078e0a07 */
[----:B------:R-:W-:Y:S01]  /*15d0*/  ISETP.GE.AND P6, PT, R21, RZ, PT ;  /* 0x000000ff1500720c */ /* 0x000fe20003fc6270 */
[----:B------:R-:W-:Y:S01]  /*15e0*/  IMAD.MOV R11, RZ, RZ, -R11 ;  /* 0x000000ffff0b7224 */ /* 0x000fe200078e0a0b */
[----:B------:R-:W-:Y:S01]  /*15f0*/  LOP3.LUT R21, R13, 0x24, RZ, 0xfc, !PT ;  /* 0x000000240d157812 */ /* 0x000fe200078efcff */
[----:B------:R-:W-:Y:S01]  /*1600*/  @!P1 IMAD.MOV R24, RZ, RZ, -R24 ;  /* 0x000000ffff189224 */ /* 0x000fe200078e0a18 */
[----:B------:R-:W-:Y:S01]  /*1610*/  ISETP.GE.AND P1, PT, R15, RZ, PT ;  /* 0x000000ff0f00720c */ /* 0x000fe20003f26270 */
[----:B------:R-:W-:Y:S01]  /*1620*/  IMAD R34, R7, R11, R34 ;  /* 0x0000000b07227224 */ /* 0x000fe200078e0222 */
[----:B------:R-:W-:Y:S01]  /*1630*/  IABS R38, R21 ;  /* 0x0000001500267213 */ /* 0x000fe20000000000 */
[--C-:B------:R-:W-:Y:S01]  /*1640*/  @!P5 IMAD.IADD R32, R32, 0x1, -R7.reuse ;  /* 0x000000012020d824 */ /* 0x100fe200078e0a07 */
[----:B------:R-:W-:Y:S01]  /*1650*/  ISETP.GE.AND P4, PT, R19, RZ, PT ;  /* 0x000000ff1300720c */ /* 0x000fe20003f86270 */
[----:B------:R-:W-:Y:S01]  /*1660*/  @!P3 IMAD.IADD R4, R4, 0x1, -R7 ;  /* 0x000000010404b824 */ /* 0x000fe200078e0a07 */
[----:B------:R-:W-:Y:S01]  /*1670*/  ISETP.GE.AND P3, PT, R5, RZ, PT ;  /* 0x000000ff0500720c */ /* 0x000fe20003f66270 */
[----:B------:R-:W-:Y:S01]  /*1680*/  IMAD.HI.U32 R15, R8, R36, RZ ;  /* 0x00000024080f7227 */ /* 0x000fe200078e00ff */
[----:B------:R-:W-:-:S03]  /*1690*/  ISETP.GT.U32.AND P5, PT, R7, R32, PT ;  /* 0x000000200700720c */ /* 0x000fc60003fa4070 */
[----:B------:R-:W-:Y:S02]  /*16a0*/  IMAD.MOV.U32 R11, RZ, RZ, R4 ;  /* 0x000000ffff0b7224 */ /* 0x000fe400078e0004 */
[----:B------:R-:W-:Y:S02]  /*16b0*/  IMAD.MOV R15, RZ, RZ, -R15 ;  /* 0x000000ffff0f7224 */ /* 0x000fe400078e0a0f */
[----:B------:R-:W-:Y:S01]  /*16c0*/  @!P6 IMAD.MOV R11, RZ, RZ, -R11 ;  /* 0x000000ffff0be224 */ /* 0x000fe200078e0a0b */
[C---:B------:R-:W-:Y:S01]  /*16d0*/  ISETP.GT.U32.AND P6, PT, R7.reuse, R34, PT ;  /* 0x000000220700720c */ /* 0x040fe20003fc4070 */
[----:B------:R-:W-:Y:S02]  /*16e0*/  IMAD R36, R7, R15, R36 ;  /* 0x0000000f07247224 */ /* 0x000fe400078e0224 */
[----:B------:R-:W-:Y:S01]  /*16f0*/  @!P0 IMAD.MOV R26, RZ, RZ, -R26 ;  /* 0x000000ffff1a8224 */ /* 0x000fe200078e0a1a */
[----:B------:R-:W-:Y:S01]  /*1700*/  ISETP.GE.AND P0, PT, R17, RZ, PT ;  /* 0x000000ff1100720c */ /* 0x000fe20003f06270 */
[----:B------:R-:W-:Y:S01]  /*1710*/  @!P5 IMAD.IADD R32, R32, 0x1, -R7 ;  /* 0x000000012020d824 */ /* 0x000fe200078e0a07 */
[----:B------:R-:W-:Y:S01]  /*1720*/  ISETP.GT.U32.AND P5, PT, R7, R36, PT ;  /* 0x000000240700720c */ /* 0x000fe20003fa4070 */
[----:B------:R-:W-:Y:S01]  /*1730*/  IMAD.HI.U32 R15, R8, R40, RZ ;  /* 0x00000028080f7227 */ /* 0x000fe200078e00ff */
[----:B------:R-:W-:-:S03]  /*1740*/  IABS R17, R5 ;  /* 0x0000000500117213 */ /* 0x000fc60000000000 */
[----:B------:R-:W-:Y:S02]  /*1750*/  IMAD.MOV R15, RZ, RZ, -R15 ;  /* 0x000000ffff0f7224 */ /* 0x000fe400078e0a0f */
[----:B------:R-:W-:Y:S02]  /*1760*/  @!P6 IMAD.IADD R34, R34, 0x1, -R7 ;  /* 0x000000012222e824 */ /* 0x000fe400078e0a07 */
[----:B------:R-:W-:-:S03]  /*1770*/  IMAD.HI.U32 R4, R8, R17, RZ ;  /* 0x0000001108047227 */ /* 0x000fc600078e00ff */
[C---:B------:R-:W-:Y:S01]  /*1780*/  ISETP.GT.U32.AND P6, PT, R7.reuse, R34, PT ;  /* 0x000000220700720c */ /* 0x040fe20003fc4070 */
[----:B------:R-:W-:Y:S02]  /*1790*/  @!P5 IMAD.IADD R36, R36, 0x1, -R7 ;  /* 0x000000012424d824 */ /* 0x000fe400078e0a07 */
[----:B------:R-:W-:Y:S02]  /*17a0*/  IMAD.MOV R4, RZ, RZ, -R4 ;  /* 0x000000ffff047224 */ /* 0x000fe400078e0a04 */
[C---:B------:R-:W-:Y:S01]  /*17b0*/  IMAD R40, R7.reuse, R15, R40 ;  /* 0x0000000f07287224 */ /* 0x040fe200078e0228 */
[C---:B------:R-:W-:Y:S01]  /*17c0*/  ISETP.GT.U32.AND P5, PT, R7.reuse, R36, PT ;  /* 0x000000240700720c */ /* 0x040fe20003fa4070 */
[----:B------:R-:W-:Y:S02]  /*17d0*/  IMAD R4, R7, R4, R17 ;  /* 0x0000000407047224 */ /* 0x000fe400078e0211 */
[----:B------:R-:W-:-:S04]  /*17e0*/  IMAD.HI.U32 R17, R8, R42, RZ ;  /* 0x0000002a08117227 */ /* 0x000fc800078e00ff */
[----:B------:R-:W-:Y:S02]  /*17f0*/  IMAD.MOV R17, RZ, RZ, -R17 ;  /* 0x000000ffff117224 */ /* 0x000fe400078e0a11 */
[--C-:B------:R-:W-:Y:S01]  /*1800*/  @!P6 IMAD.IADD R34, R34, 0x1, -R7.reuse ;  /* 0x000000012222e824 */ /* 0x100fe200078e0a07 */
[C---:B------:R-:W-:Y:S01]  /*1810*/  ISETP.GT.U32.AND P6, PT, R7.reuse, R4, PT ;  /* 0x000000040700720c */ /* 0x040fe20003fc4070 */
[C---:B------:R-:W-:Y:S02]  /*1820*/  IMAD R42, R7.reuse, R17, R42 ;  /* 0x00000011072a7224 */ /* 0x040fe400078e022a */
[----:B------:R-:W-:Y:S01]  /*1830*/  @!P0 IMAD.MOV R34, RZ, RZ, -R34 ;  /* 0x000000ffff228224 */ /* 0x000fe200078e0a22 */
[C---:B------:R-:W-:Y:S01]  /*1840*/  ISETP.GT.U32.AND P0, PT, R7.reuse, R40, PT ;  /* 0x000000280700720c */ /* 0x040fe20003f04070 */
[----:B------:R-:W-:Y:S01]  /*1850*/  @!P5 IMAD.IADD R36, R36, 0x1, -R7 ;  /* 0x000000012424d824 */ /* 0x000fe200078e0a07 */
[----:B------:R-:W-:Y:S01]  /*1860*/  ISETP.GT.U32.AND P5, PT, R7, R42, PT ;  /* 0x0000002a0700720c */ /* 0x000fe20003fa4070 */
[----:B------:R-:W-:-:S04]  /*1870*/  IMAD.HI.U32 R5, R8, R38, RZ ;  /* 0x0000002608057227 */ /* 0x000fc800078e00ff */
[----:B------:R-:W-:Y:S02]  /*1880*/  IMAD.MOV R5, RZ, RZ, -R5 ;  /* 0x000000ffff057224 */ /* 0x000fe400078e0a05 */
[----:B------:R-:W-:-:S04]  /*1890*/  IMAD.HI.U32 R19, R8, R44, RZ ;  /* 0x0000002c08137227 */ /* 0x000fc800078e00ff */
[----:B------:R-:W-:Y:S02]  /*18a0*/  IMAD R38, R7, R5, R38 ;  /* 0x0000000507267224 */ /* 0x000fe400078e0226 */
[----:B------:R-:W-:Y:S02]  /*18b0*/  @!P0 IMAD.IADD R40, R40, 0x1, -R7 ;  /* 0x0000000128288824 */ /* 0x000fe400078e0a07 */
[----:B------:R-:W-:-:S04]  /*18c0*/  IMAD.HI.U32 R5, R8, R46, RZ ;  /* 0x0000002e08057227 */ /* 0x000fc800078e00ff */
[----:B------:R-:W-:Y:S01]  /*18d0*/  @!P5 IMAD.IADD R42, R42, 0x1, -R7 ;  /* 0x000000012a2ad824 */ /* 0x000fe200078e0a07 */
[C---:B------:R-:W-:Y:S01]  /*18e0*/  ISETP.GT.U32.AND P5, PT, R7.reuse, R40, PT ;  /* 0x000000280700720c */ /* 0x040fe20003fa4070 */
[----:B------:R-:W-:Y:S01]  /*18f0*/  @!P1 IMAD.MOV R32, RZ, RZ, -R32 ;  /* 0x000000ffff209224 */ /* 0x000fe200078e0a20 */
[----:B------:R-:W-:Y:S01]  /*1900*/  ISETP.GT.U32.AND P1, PT, R7, R38, PT ;  /* 0x000000260700720c */ /* 0x000fe20003f24070 */
[----:B------:R-:W-:Y:S02]  /*1910*/  IMAD.MOV R15, RZ, RZ, -R5 ;  /* 0x000000ffff0f7224 */ /* 0x000fe400078e0a05 */
[----:B------:R-:W-:-:S04]  /*1920*/  IMAD.HI.U32 R5, R8, R48, RZ ;  /* 0x0000003008057227 */ /* 0x000fc800078e00ff */
[----:B------:R-:W-:Y:S02]  /*1930*/  IMAD.MOV R19, RZ, RZ, -R19 ;  /* 0x000000ffff137224 */ /* 0x000fe400078e0a13 */
[----:B------:R-:W-:Y:S02]  /*1940*/  IMAD.MOV R5, RZ, RZ, -R5 ;  /* 0x000000ffff057224 */ /* 0x000fe400078e0a05 */
[----:B------:R-:W-:Y:S01]  /*1950*/  IMAD R44, R7, R19, R44 ;  /* 0x00000013072c7224 */ /* 0x000fe200078e022c */
[----:B------:R-:W-:Y:S01]  /*1960*/  LOP3.LUT R19, R13, 0x3e, RZ, 0xfc, !PT ;  /* 0x0000003e0d137812 */ /* 0x000fe200078efcff */
[C---:B------:R-:W-:Y:S02]  /*1970*/  IMAD R48, R7.reuse, R5, R48 ;  /* 0x0000000507307224 */ /* 0x040fe400078e0230 */
[--C-:B------:R-:W-:Y:S01]  /*1980*/  @!P6 IMAD.IADD R4, R4, 0x1, -R7.reuse ;  /* 0x000000010404e824 */ /* 0x100fe200078e0a07 */
[C---:B------:R-:W-:Y:S01]  /*1990*/  ISETP.GT.U32.AND P6, PT, R7.reuse, R44, PT ;  /* 0x0000002c0700720c */ /* 0x040fe20003fc4070 */
[--C-:B------:R-:W-:Y:S01]  /*19a0*/  @!P5 IMAD.IADD R40, R40, 0x1, -R7.reuse ;  /* 0x000000012828d824 */ /* 0x100fe200078e0a07 */
[C---:B------:R-:W-:Y:S01]  /*19b0*/  ISETP.GT.U32.AND P5, PT, R7.reuse, R48, PT ;  /* 0x000000300700720c */ /* 0x040fe20003fa4070 */
[----:B------:R-:W-:Y:S01]  /*19c0*/  @!P1 IMAD.IADD R38, R38, 0x1, -R7 ;  /* 0x0000000126269824 */ /* 0x000fe200078e0a07 */
[----:B------:R-:W-:Y:S01]  /*19d0*/  ISETP.GT.U32.AND P1, PT, R7, R4, PT ;  /* 0x000000040700720c */ /* 0x000fe20003f24070 */
[----:B------:R-:W-:Y:S01]  /*19e0*/  IMAD.HI.U32 R5, R8, R50, RZ ;  /* 0x0000003208057227 */ /* 0x000fe200078e00ff */
[----:B------:R-:W-:-:S02]  /*19f0*/  IABS R64, R19 ;  /* 0x0000001300407213 */ /* 0x000fc40000000000 */
[C---:B------:R-:W-:Y:S01]  /*1a00*/  ISETP.GT.U32.AND P0, PT, R7.reuse, R38, PT ;  /* 0x000000260700720c */ /* 0x040fe20003f04070 */
[----:B------:R-:W-:Y:S02]  /*1a10*/  IMAD.MOV R5, RZ, RZ, -R5 ;  /* 0x000000ffff057224 */ /* 0x000fe400078e0a05 */
[C---:B------:R-:W-:Y:S02]  /*1a20*/  IMAD R46, R7.reuse, R15, R46 ;  /* 0x0000000f072e7224 */ /* 0x040fe400078e022e */
[C---:B------:R-:W-:Y:S02]  /*1a30*/  IMAD R50, R7.reuse, R5, R50 ;  /* 0x0000000507327224 */ /* 0x040fe400078e0232 */
[--C-:B------:R-:W-:Y:S01]  /*1a40*/  @!P6 IMAD.IADD R44, R44, 0x1, -R7.reuse ;  /* 0x000000012c2ce824 */ /* 0x100fe200078e0a07 */
[C---:B------:R-:W-:Y:S01]  /*1a50*/  ISETP.GT.U32.AND P6, PT, R7.reuse, R42, PT ;  /* 0x0000002a0700720c */ /* 0x040fe20003fc4070 */
[--C-:B------:R-:W-:Y:S01]  /*1a60*/  @!P5 IMAD.IADD R48, R48, 0x1, -R7.reuse ;  /* 0x000000013030d824 */ /* 0x100fe200078e0a07 */
[C---:B------:R-:W-:Y:S01]  /*1a70*/  ISETP.GT.U32.AND P5, PT, R7.reuse, R50, PT ;  /* 0x000000320700720c */ /* 0x040fe20003fa4070 */
[----:B------:R-:W-:Y:S01]  /*1a80*/  @!P4 IMAD.MOV R36, RZ, RZ, -R36 ;  /* 0x000000ffff24c224 */ /* 0x000fe200078e0a24 */
[C---:B------:R-:W-:Y:S01]  /*1a90*/  ISETP.GT.U32.AND P4, PT, R7.reuse, R44, PT ;  /* 0x0000002c0700720c */ /* 0x040fe20003f84070 */
[----:B------:R-:W-:Y:S01]  /*1aa0*/  @!P1 IMAD.IADD R4, R4, 0x1, -R7 ;  /* 0x0000000104049824 */ /* 0x000fe200078e0a07 */
[----:B------:R-:W-:Y:S01]  /*1ab0*/  ISETP.GT.U32.AND P1, PT, R7, R46, PT ;  /* 0x0000002e0700720c */ /* 0x000fe20003f24070 */
[----:B------:R-:W-:-:S04]  /*1ac0*/  IMAD.HI.U32 R15, R8, R52, RZ ;  /* 0x00000034080f7227 */ /* 0x000fc800078e00ff */
[----:B------:R-:W-:Y:S01]  /*1ad0*/  @!P0 IMAD.IADD R38, R38, 0x1, -R7 ;  /* 0x0000000126268824 */ /* 0x000fe200078e0a07 */
[----:B------:R-:W-:Y:S01]  /*1ae0*/  ISETP.GE.AND P0, PT, R21, RZ, PT ;  /* 0x000000ff1500720c */ /* 0x000fe20003f06270 */
[----:B------:R-:W-:Y:S01]  /*1af0*/  IMAD.MOV R15, RZ, RZ, -R15 ;  /* 0x000000ffff0f7224 */ /* 0x000fe200078e0a0f */
[----:B------:R-:W-:Y:S01]  /*1b00*/  LOP3.LUT R21, R13, 0x34, RZ, 0xfc, !PT ;  /* 0x000000340d157812 */ /* 0x000fe200078efcff */
[--C-:B------:R-:W-:Y:S02]  /*1b10*/  @!P5 IMAD.IADD R50, R50, 0x1, -R7.reuse ;  /* 0x000000013232d824 */ /* 0x100fe400078e0a07 */
[----:B------:R-:W-:Y:S01]  /*1b20*/  IMAD R52, R7, R15, R52 ;  /* 0x0000000f07347224 */ /* 0x000fe200078e0234 */
[----:B------:R-:W-:Y:S01]  /*1b30*/  IABS R54, R21 ;  /* 0x0000001500367213 */ /* 0x000fe20000000000 */
[--C-:B------:R-:W-:Y:S01]  /*1b40*/  @!P6 IMAD.IADD R42, R42, 0x1, -R7.reuse ;  /* 0x000000012a2ae824 */ /* 0x100fe200078e0a07 */
[----:B------:R-:W-:Y:S01]  /*1b50*/  ISETP.GE.AND P6, PT, R23, RZ, PT ;  /* 0x000000ff1700720c */ /* 0x000fe20003fc6270 */
[--C-:B------:R-:W-:Y:S01]  /*1b60*/  @!P4 IMAD.IADD R44, R44, 0x1, -R7.reuse ;  /* 0x000000012c2cc824 */ /* 0x100fe200078e0a07 */
[----:B------:R-:W-:Y:S01]  /*1b70*/  ISETP.GT.U32.AND P5, PT, R7, R52, PT ;  /* 0x000000340700720c */ /* 0x000fe20003fa4070 */
[----:B------:R-:W-:Y:S01]  /*1b80*/  @!P1 IMAD.IADD R46, R46, 0x1, -R7 ;  /* 0x000000012e2e9824 */ /* 0x000fe200078e0a07 */
[----:B------:R-:W-:Y:S01]  /*1b90*/  ISETP.GE.AND P4, PT, R25, RZ, PT ;  /* 0x000000ff1900720c */ /* 0x000fe20003f86270 */
[----:B------:R-:W-:Y:S01]  /*1ba0*/  IMAD.HI.U32 R5, R8, R54, RZ ;  /* 0x0000003608057227 */ /* 0x000fe200078e00ff */
[----:B------:R-:W-:-:S02]  /*1bb0*/  ISETP.GE.AND P1, PT, R27, RZ, PT ;  /* 0x000000ff1b00720c */ /* 0x000fc40003f26270 */
[C---:B------:R-:W-:Y:S01]  /*1bc0*/  LOP3.LUT R23, R13.reuse, 0x36, RZ, 0xfc, !PT ;  /* 0x000000360d177812 */ /* 0x040fe200078efcff */
[----:B------:R-:W-:Y:S01]  /*1bd0*/  IMAD.MOV R5, RZ, RZ, -R5 ;  /* 0x000000ffff057224 */ /* 0x000fe200078e0a05 */
[C---:B------:R-:W-:Y:S01]  /*1be0*/  LOP3.LUT R25, R13.reuse, 0x38, RZ, 0xfc, !PT ;  /* 0x000000380d197812 */ /* 0x040fe200078efcff */
[----:B------:R-:W-:Y:S01]  /*1bf0*/  @!P0 IMAD.MOV R38, RZ, RZ, -R38 ;  /* 0x000000ffff268224 */ /* 0x000fe200078e0a26 */
[----:B------:R-:W-:Y:S01]  /*1c00*/  LOP3.LUT R27, R13, 0x3a, RZ, 0xfc, !PT ;  /* 0x0000003a0d1b7812 */ /* 0x000fe200078efcff */
[----:B------:R-:W-:Y:S01]  /*1c10*/  IMAD.HI.U32 R13, R8, R62, RZ ;  /* 0x0000003e080d7227 */ /* 0x000fe200078e00ff */
[----:B------:R-:W-:Y:S02]  /*1c20*/  IABS R56, R23 ;  /* 0x0000001700387213 */ /* 0x000fe40000000000 */
[----:B------:R-:W-:Y:S01]  /*1c30*/  IABS R58, R25 ;  /* 0x00000019003a7213 */ /* 0x000fe20000000000 */
[----:B------:R-:W-:Y:S01]  /*1c40*/  IMAD.MOV R13, RZ, RZ, -R13 ;  /* 0x000000ffff0d7224 */ /* 0x000fe200078e0a0d */
[----:B------:R-:W-:Y:S01]  /*1c50*/  IABS R60, R27 ;  /* 0x0000001b003c7213 */ /* 0x000fe20000000000 */
[C---:B------:R-:W-:Y:S01]  /*1c60*/  IMAD R54, R7.reuse, R5, R54 ;  /* 0x0000000507367224 */ /* 0x040fe200078e0236 */
[C---:B------:R-:W-:Y:S01]  /*1c70*/  ISETP.GT.U32.AND P0, PT, R7.reuse, R48, PT ;  /* 0x000000300700720c */ /* 0x040fe20003f04070 */
[----:B------:R-:W-:-:S02]  /*1c80*/  IMAD R62, R7, R13, R62 ;  /* 0x0000000d073e7224 */ /* 0x000fc400078e023e */
[----:B------:R-:W-:Y:S01]  /*1c90*/  @!P5 IMAD.IADD R52, R52, 0x1, -R7 ;  /* 0x000000013434d824 */ /* 0x000fe200078e0a07 */
[----:B------:R-:W-:Y:S01]  /*1ca0*/  ISETP.GT.U32.AND P5, PT, R7, R54, PT ;  /* 0x000000360700720c */ /* 0x000fe20003fa4070 */
[----:B------:R-:W-:Y:S02]  /*1cb0*/  IMAD.MOV.U32 R13, RZ, RZ, R4 ;  /* 0x000000ffff0d7224 */ /* 0x000fe400078e0004 */
[----:B------:R-:W-:-:S04]  /*1cc0*/  IMAD.HI.U32 R5, R8, R56, RZ ;  /* 0x0000003808057227 */ /* 0x000fc800078e00ff */
[----:B------:R-:W-:Y:S01]  /*1cd0*/  @!P3 IMAD.MOV R13, RZ, RZ, -R13 ;  /* 0x000000ffff0db224 */ /* 0x000fe200078e0a0d */
[----:B------:R-:W-:Y:S01]  /*1ce0*/  ISETP.GT.U32.AND P3, PT, R7, R46, PT ;  /* 0x0000002e0700720c */ /* 0x000fe20003f64070 */
[----:B------:R-:W-:-:S04]  /*1cf0*/  IMAD.HI.U32 R15, R8, R58, RZ ;  /* 0x0000003a080f7227 */ /* 0x000fc800078e00ff */
[----:B------:R-:W-:Y:S02]  /*1d00*/  IMAD.MOV R5, RZ, RZ, -R5 ;  /* 0x000000ffff057224 */ /* 0x000fe400078e0a05 */
[----:B------:R-:W-:Y:S02]  /*1d10*/  IMAD.MOV R15, RZ, RZ, -R15 ;  /* 0x000000ffff0f7224 */ /* 0x000fe400078e0a0f */
[C---:B------:R-:W-:Y:S02]  /*1d20*/  IMAD R56, R7.reuse, R5, R56 ;  /* 0x0000000507387224 */ /* 0x040fe400078e0238 */
[C---:B------:R-:W-:Y:S01]  /*1d30*/  IMAD R58, R7.reuse, R15, R58 ;  /* 0x0000000f073a7224 */ /* 0x040fe200078e023a */
[----:B------:R-:W0:Y:S01]  /*1d40*/  LDC.64 R4, c[0x0][0x3a0] ;  /* 0x0000e800ff047b82 */ /* 0x000e220000000a00 */
[--C-:B------:R-:W-:Y:S01]  /*1d50*/  @!P5 IMAD.IADD R54, R54, 0x1, -R7.reuse ;  /* 0x000000013636d824 */ /* 0x100fe200078e0a07 */
[C---:B------:R-:W-:Y:S01]  /*1d60*/  ISETP.GT.U32.AND P5, PT, R7.reuse, R50, PT ;  /* 0x000000320700720c */ /* 0x040fe20003fa4070 */
[----:B------:R-:W-:Y:S01]  /*1d70*/  IMAD.HI.U32 R17, R8, R60, RZ ;  /* 0x0000003c08117227 */ /* 0x000fe200078e00ff */
[----:B------:R-:W1:Y:S03]  /*1d80*/  LDS R15, [UR9] ;  /* 0x00000009ff0f7984 */ /* 0x000e660008000800 */
[----:B------:R-:W-:Y:S01]  /*1d90*/  @!P6 IMAD.MOV R40, RZ, RZ, -R40 ;  /* 0x000000ffff28e224 */ /* 0x000fe200078e0a28 */
[C---:B------:R-:W-:Y:S01]  /*1da0*/  ISETP.GT.U32.AND P6, PT, R7.reuse, R54, PT ;  /* 0x000000360700720c */ /* 0x040fe20003fc4070 */
[----:B------:R-:W-:Y:S01]  /*1db0*/  @!P4 IMAD.MOV R42, RZ, RZ, -R42 ;  /* 0x000000ffff2ac224 */ /* 0x000fe200078e0a2a */
[C---:B------:R-:W-:Y:S01]  /*1dc0*/  ISETP.GT.U32.AND P4, PT, R7.reuse, R52, PT ;  /* 0x000000340700720c */ /* 0x040fe20003f84070 */
[----:B------:R-:W-:Y:S01]  /*1dd0*/  @!P1 IMAD.MOV R44, RZ, RZ, -R44 ;  /* 0x000000ffff2c9224 */ /* 0x000fe200078e0a2c */
[C---:B------:R-:W-:Y:S01]  /*1de0*/  ISETP.GT.U32.AND P1, PT, R7.reuse, R56, PT ;  /* 0x000000380700720c */ /* 0x040fe20003f24070 */
[----:B------:R-:W-:Y:S01]  /*1df0*/  @!P3 IMAD.IADD R46, R46, 0x1, -R7 ;  /* 0x000000012e2eb824 */ /* 0x000fe200078e0a07 */
[----:B------:R-:W-:Y:S01]  /*1e00*/  ISETP.GT.U32.AND P3, PT, R7, R58, PT ;  /* 0x0000003a0700720c */ /* 0x000fe20003f64070 */
[----:B------:R-:W-:-:S02]  /*1e10*/  IMAD.MOV R17, RZ, RZ, -R17 ;  /* 0x000000ffff117224 */ /* 0x000fc400078e0a11 */
[----:B------:R-:W-:-:S04]  /*1e20*/  IMAD.HI.U32 R8, R8, R64, RZ ;  /* 0x0000004008087227 */ /* 0x000fc800078e00ff */
[C---:B------:R-:W-:Y:S02]  /*1e30*/  IMAD R60, R7.reuse, R17, R60 ;  /* 0x00000011073c7224 */ /* 0x040fe400078e023c */
[----:B------:R-:W-:Y:S02]  /*1e40*/  IMAD.MOV R8, RZ, RZ, -R8 ;  /* 0x000000ffff087224 */ /* 0x000fe400078e0a08 */
[--C-:B------:R-:W-:Y:S01]  /*1e50*/  @!P0 IMAD.IADD R48, R48, 0x1, -R7.reuse ;  /* 0x0000000130308824 */ /* 0x100fe200078e0a07 */
[C---:B------:R-:W-:Y:S01]  /*1e60*/  ISETP.GT.U32.AND P0, PT, R7.reuse, R60, PT ;  /* 0x0000003c0700720c */ /* 0x040fe20003f04070 */
[C---:B------:R-:W-:Y:S02]  /*1e70*/  IMAD R64, R7.reuse, R8, R64 ;  /* 0x0000000807407224 */ /* 0x040fe400078e0240 */
[--C-:B------:R-:W-:Y:S01]  /*1e80*/  @!P5 IMAD.IADD R50, R50, 0x1, -R7.reuse ;  /* 0x000000013232d824 */ /* 0x100fe200078e0a07 */
[----:B------:R-:W-:Y:S01]  /*1e90*/  ISETP.GT.U32.AND P5, PT, R7, R62, PT ;  /* 0x0000003e0700720c */ /* 0x000fe20003fa4070 */
[--C-:B------:R-:W-:Y:S01]  /*1ea0*/  @!P4 IMAD.IADD R52, R52, 0x1, -R7.reuse ;  /* 0x000000013434c824 */ /* 0x100fe200078e0a07 */
[----:B------:R-:W-:Y:S01]  /*1eb0*/  ISETP.GE.AND P4, PT, R29, RZ, PT ;  /* 0x000000ff1d00720c */ /* 0x000fe20003f86270 */
[--C-:B------:R-:W-:Y:S01]  /*1ec0*/  @!P6 IMAD.IADD R54, R54, 0x1, -R7.reuse ;  /* 0x000000013636e824 */ /* 0x100fe200078e0a07 */
[----:B------:R-:W-:Y:S01]  /*1ed0*/  ISETP.GT.U32.AND P6, PT, R7, R64, PT ;  /* 0x000000400700720c */ /* 0x000fe20003fc4070 */
[--C-:B------:R-:W-:Y:S01]  /*1ee0*/  @!P1 IMAD.IADD R56, R56, 0x1, -R7.reuse ;  /* 0x0000000138389824 */ /* 0x100fe200078e0a07 */
[----:B------:R-:W-:Y:S01]  /*1ef0*/  ISETP.GE.AND P1, PT, R33, RZ, PT ;  /* 0x000000ff2100720c */ /* 0x000fe20003f26270 */
[--C-:B------:R-:W-:Y:S01]  /*1f00*/  @!P3 IMAD.IADD R58, R58, 0x1, -R7.reuse ;  /* 0x000000013a3ab824 */ /* 0x100fe200078e0a07 */
[----:B------:R-:W-:Y:S01]  /*1f10*/  ISETP.GE.AND P3, PT, R35, RZ, PT ;  /* 0x000000ff2300720c */ /* 0x000fe20003f66270 */
[----:B------:R-:W-:Y:S01]  /*1f20*/  @!P0 IMAD.IADD R60, R60, 0x1, -R7 ;  /* 0x000000013c3c8824 */ /* 0x000fe200078e0a07 */
[----:B------:R-:W-:Y:S01]  /*1f30*/  ISETP.GE.AND P0, PT, R37, RZ, PT ;  /* 0x000000ff2500720c */ /* 0x000fe20003f06270 */
[----:B------:R-:W-:-:S02]  /*1f40*/  IMAD.SHL.U32 R8, R142, 0x200000, RZ ;  /* 0x002000008e087824 */ /* 0x000fc400078e00ff */
[--C-:B------:R-:W-:Y:S01]  /*1f50*/  @!P5 IMAD.IADD R62, R62, 0x1, -R7.reuse ;  /* 0x000000013e3ed824 */ /* 0x100fe200078e0a07 */
[----:B------:R-:W-:Y:S01]  /*1f60*/  ISETP.GE.AND P5, PT, R21, RZ, PT ;  /* 0x000000ff1500720c */ /* 0x000fe20003fa6270 */
[----:B------:R-:W-:Y:S01]  /*1f70*/  @!P4 IMAD.MOV R46, RZ, RZ, -R46 ;  /* 0x000000ffff2ec224 */ /* 0x000fe200078e0a2e */
[C---:B------:R-:W-:Y:S01]  /*1f80*/  ISETP.GT.U32.AND P4, PT, R7.reuse, R56, PT ;  /* 0x000000380700720c */ /* 0x040fe20003f84070 */
[----:B------:R-:W-:Y:S01]  /*1f90*/  @!P6 IMAD.IADD R64, R64, 0x1, -R7 ;  /* 0x000000014040e824 */ /* 0x000fe200078e0a07 */
[C---:B------:R-:W-:Y:S01]  /*1fa0*/  ISETP.GT.U32.AND P6, PT, R7.reuse, R62, PT ;  /* 0x0000003e0700720c */ /* 0x040fe20003fc4070 */
[----:B------:R-:W-:Y:S01]  /*1fb0*/  @!P1 IMAD.MOV R48, RZ, RZ, -R48 ;  /* 0x000000ffff309224 */ /* 0x000fe200078e0a30 */
[C---:B------:R-:W-:Y:S01]  /*1fc0*/  ISETP.GT.U32.AND P1, PT, R7.reuse, R58, PT ;  /* 0x0000003a0700720c */ /* 0x040fe20003f24070 */
[----:B------:R-:W-:Y:S01]  /*1fd0*/  @!P3 IMAD.MOV R50, RZ, RZ, -R50 ;  /* 0x000000ffff32b224 */ /* 0x000fe200078e0a32 */
[C---:B------:R-:W-:Y:S01]  /*1fe0*/  ISETP.GT.U32.AND P3, PT, R7.reuse, R60, PT ;  /* 0x0000003c0700720c */ /* 0x040fe20003f64070 */
[----:B------:R-:W-:Y:S01]  /*1ff0*/  @!P0 IMAD.MOV R52, RZ, RZ, -R52 ;  /* 0x000000ffff348224 */ /* 0x000fe200078e0a34 */
[----:B------:R-:W-:-:S02]  /*2000*/  ISETP.GT.U32.AND P0, PT, R7, R64, PT ;  /* 0x000000400700720c */ /* 0x000fc40003f04070 */
[----:B------:R-:W-:Y:S01]  /*2010*/  LOP3.LUT R8, R8, 0x600000, RZ, 0xc0, !PT ;  /* 0x0060000008087812 */ /* 0x000fe200078ec0ff */
[----:B------:R-:W-:Y:S01]  /*2020*/  @!P5 IMAD.MOV R54, RZ, RZ, -R54 ;  /* 0x000000ffff36d224 */ /* 0x000fe200078e0a36 */
[----:B------:R-:W-:Y:S01]  /*2030*/  ISETP.GE.AND P5, PT, R23, RZ, PT ;  /* 0x000000ff1700720c */ /* 0x000fe20003fa6270 */
[--C-:B------:R-:W-:Y:S01]  /*2040*/  @!P4 IMAD.IADD R56, R56, 0x1, -R7.reuse ;  /* 0x000000013838c824 */ /* 0x100fe200078e0a07 */
[----:B------:R-:W-:Y:S01]  /*2050*/  ISETP.GE.AND P4, PT, R25, RZ, PT ;  /* 0x000000ff1900720c */ /* 0x000fe20003f86270 */
[--C-:B------:R-:W-:Y:S01]  /*2060*/  @!P6 IMAD.IADD R62, R62, 0x1, -R7.reuse ;  /* 0x000000013e3ee824 */ /* 0x100fe200078e0a07 */
[----:B------:R-:W-:Y:S01]  /*2070*/  BAR.SYNC.DEFER_BLOCKING 0x0 ;  /* 0x0000000000007b1d */ /* 0x000fe20000010000 */
[--C-:B------:R-:W-:Y:S01]  /*2080*/  @!P1 IMAD.IADD R58, R58, 0x1, -R7.reuse ;  /* 0x000000013a3a9824 */ /* 0x100fe200078e0a07 */
[----:B------:R-:W-:Y:S01]  /*2090*/  ISETP.GE.AND P1, PT, R27, RZ, PT ;  /* 0x000000ff1b00720c */ /* 0x000fe20003f26270 */
[--C-:B------:R-:W-:Y:S01]  /*20a0*/  @!P3 IMAD.IADD R60, R60, 0x1, -R7.reuse ;  /* 0x000000013c3cb824 */ /* 0x100fe200078e0a07 */
[----:B------:R-:W-:Y:S01]  /*20b0*/  ISETP.GE.AND P3, PT, R39, RZ, PT ;  /* 0x000000ff2700720c */ /* 0x000fe20003f66270 */
[----:B------:R-:W-:Y:S01]  /*20c0*/  @!P0 IMAD.IADD R64, R64, 0x1, -R7 ;  /* 0x0000000140408824 */ /* 0x000fe200078e0a07 */
[----:B------:R-:W-:Y:S01]  /*20d0*/  ISETP.GE.AND P6, PT, R19, RZ, PT ;  /* 0x000000ff1300720c */ /* 0x000fe20003fc6270 */
[----:B0-----:R-:W-:Y:S01]  /*20e0*/  VIADD R7, R4, 0xfffffffd ;  /* 0xfffffffd04077836 */ /* 0x001fe20000000000 */
[----:B------:R-:W-:Y:S01]  /*20f0*/  R2UR UR10, R8 ;  /* 0x00000000080a72ca */ /* 0x000fe200000e0000 */
[----:B------:R-:W-:Y:S01]  /*2100*/  @!P5 IMAD.MOV R56, RZ, RZ, -R56 ;  /* 0x000000ffff38d224 */ /* 0x000fe200078e0a38 */
[----:B------:R-:W-:Y:S01]  /*2110*/  ISETP.NE.AND P0, PT, R31, RZ, PT ;  /* 0x000000ff1f00720c */ /* 0x000fe20003f05270 */
[----:B------:R-:W-:Y:S01]  /*2120*/  @!P4 IMAD.MOV R58, RZ, RZ, -R58 ;  /* 0x000000ffff3ac224 */ /* 0x000fe200078e0a3a */
[----:B------:R-:W-:Y:S01]  /*2130*/  LOP3.LUT R8, RZ, R31, RZ, 0x33, !PT ;  /* 0x0000001fff087212 */ /* 0x000fe200078e33ff */
[----:B------:R-:W-:Y:S01]  /*2140*/  VIADD R19, R4, 0xffffffe3 ;  /* 0xffffffe304137836 */ /* 0x000fe20000000000 */
[----:B-1----:R-:W-:Y:S01]  /*2150*/  R2UR UR8, R15 ;  /* 0x000000000f0872ca */ /* 0x002fe200000e0000 */
[----:B------:R-:W-:Y:S01]  /*2160*/  @!P1 IMAD.MOV R60, RZ, RZ, -R60 ;  /* 0x000000ffff3c9224 */ /* 0x000fe200078e0a3c */
[C---:B------:R-:W-:Y:S01]  /*2170*/  SEL R155, R8.reuse, R155, !P0 ;  /* 0x0000009b089b7207 */ /* 0x040fe20004000000 */
[----:B------:R-:W-:Y:S01]  /*2180*/  @!P3 IMAD.MOV R62, RZ, RZ, -R62 ;  /* 0x000000ffff3eb224 */ /* 0x000fe200078e0a3e */
[C---:B------:R-:W-:Y:S01]  /*2190*/  SEL R128, R8.reuse, R10, !P0 ;  /* 0x0000000a08807207 */ /* 0x040fe20004000000 */
[----:B------:R-:W-:Y:S01]  /*21a0*/  @!P6 IMAD.MOV R64, RZ, RZ, -R64 ;  /* 0x000000ffff40e224 */ /* 0x000fe200078e0a40 */
[----:B------:R-:W-:Y:S01]  /*21b0*/  SEL R131, R8, R12, !P0 ;  /* 0x0000000c08837207 */ /* 0x000fe20004000000 */
[----:B------:R-:W-:Y:S01]  /*21c0*/  VIADD R12, R4, 0xffffffea ;  /* 0xffffffea040c7836 */ /* 0x000fe20000000000 */
[----:B------:R-:W-:Y:S01]  /*21d0*/  SEL R134, R8, R14, !P0 ;  /* 0x0000000e08867207 */ /* 0x000fe20004000000 */
[----:B------:R-:W-:Y:S01]  /*21e0*/  VIADD R15, R4, 0xffffffe4 ;  /* 0xffffffe4040f7836 */ /* 0x000fe20000000000 */
[----:B------:R-:W-:Y:S01]  /*21f0*/  SEL R132, R8, R16, !P0 ;  /* 0x0000001008847207 */ /* 0x000fe20004000000 */
[----:B------:R-:W-:Y:S01]  /*2200*/  VIADD R16, R4, 0xffffffe7 ;  /* 0xffffffe704107836 */ /* 0x000fe20000000000 */
[----:B------:R-:W-:-:S02]  /*2210*/  SEL R127, R8, R127, !P0 ;  /* 0x0000007f087f7207 */ /* 0x000fc40004000000 */
[C---:B------:R-:W-:Y:S02]  /*2220*/  SEL R135, R8.reuse, R18, !P0 ;  /* 0x0000001208877207 */ /* 0x040fe40004000000 */
[----:B------:R-:W-:Y:S01]  /*2230*/  SEL R151, R8, R20, !P0 ;  /* 0x0000001408977207 */ /* 0x000fe20004000000 */
[----:B------:R-:W-:Y:S01]  /*2240*/  VIADD R20, R4, 0xffffffe2 ;  /* 0xffffffe204147836 */ /* 0x000fe20000000000 */
[C---:B------:R-:W-:Y:S02]  /*2250*/  SEL R154, R8.reuse, R22, !P0 ;  /* 0x00000016089a7207 */ /* 0x040fe40004000000 */
[----:B------:R-:W-:Y:S01]  /*2260*/  SEL R138, R8, R9, !P0 ;  /* 0x00000009088a7207 */ /* 0x000fe20004000000 */
[----:B------:R-:W-:Y:S01]  /*2270*/  VIADD R9, R4, 0xfffffff6 ;  /* 0xfffffff604097836 */ /* 0x000fe20000000000 */
[C---:B------:R-:W-:Y:S02]  /*2280*/  SEL R126, R8.reuse, R24, !P0 ;  /* 0x00000018087e7207 */ /* 0x040fe40004000000 */
[----:B------:R-:W-:-:S02]  /*2290*/  SEL R137, R8, R26, !P0 ;  /* 0x0000001a08897207 */ /* 0x000fc40004000000 */
[C---:B------:R-:W-:Y:S02]  /*22a0*/  SEL R141, R8.reuse, R28, !P0 ;  /* 0x0000001c088d7207 */ /* 0x040fe40004000000 */
[----:B------:R-:W-:Y:S01]  /*22b0*/  SEL R140, R8, R11, !P0 ;  /* 0x0000000b088c7207 */ /* 0x000fe20004000000 */
[----:B------:R-:W-:Y:S01]  /*22c0*/  VIADD R11, R4, 0xffffffeb ;  /* 0xffffffeb040b7836 */ /* 0x000fe20000000000 */
[C---:B------:R-:W-:Y:S02]  /*22d0*/  SEL R136, R8.reuse, R32, !P0 ;  /* 0x0000002008887207 */ /* 0x040fe40004000000 */
[C---:B------:R-:W-:Y:S02]  /*22e0*/  SEL R146, R8.reuse, R34, !P0 ;  /* 0x0000002208927207 */ /* 0x040fe40004000000 */
[C---:B------:R-:W-:Y:S02]  /*22f0*/  SEL R145, R8.reuse, R36, !P0 ;  /* 0x0000002408917207 */ /* 0x040fe40004000000 */
[----:B------:R-:W-:-:S02]  /*2300*/  SEL R152, R8, R13, !P0 ;  /* 0x0000000d08987207 */ /* 0x000fc40004000000 */
[C---:B------:R-:W-:Y:S02]  /*2310*/  SEL R125, R8.reuse, R38, !P0 ;  /* 0x00000026087d7207 */ /* 0x040fe40004000000 */
[C---:B------:R-:W-:Y:S02]  /*2320*/  SEL R144, R8.reuse, R40, !P0 ;  /* 0x0000002808907207 */ /* 0x040fe40004000000 */
        /* <DEDUP_REMOVED lines=11> */
[----:B------:R-:W-:Y:S01]  /*23e0*/  SEL R123, R8, R64, !P0 ;  /* 0x00000040087b7207 */ /* 0x000fe20004000000 */
[C---:B------:R-:W-:Y:S01]  /*23f0*/  VIADD R8, R4.reuse, 0xffffffec ;  /* 0xffffffec04087836 */ /* 0x040fe20000000000 */
[----:B------:R-:W-:Y:S01]  /*2400*/  ISETP.GE.U32.AND P1, PT, R7, 0x7fffffbe, PT ;  /* 0x7fffffbe0700780c */ /* 0x000fe20003f26070 */
[C---:B------:R-:W-:Y:S01]  /*2410*/  VIADD R7, R4.reuse, 0xffffffed ;  /* 0xffffffed04077836 */ /* 0x040fe20000000000 */
[----:B------:R-:W-:Y:S01]  /*2420*/  ISETP.GE.U32.AND P3, PT, R9, 0x7fffffb7, PT ;  /* 0x7fffffb70900780c */ /* 0x000fe20003f66070 */
[----:B------:R-:W-:Y:S01]  /*2430*/  VIADD R9, R4, 0xffffffee ;  /* 0xffffffee04097836 */ /* 0x000fe20000000000 */
[----:B------:R-:W-:Y:S01]  /*2440*/  ISETP.GE.U32.AND P4, PT, R8, 0x7fffffad, PT ;  /* 0x7fffffad0800780c */ /* 0x000fe20003f86070 */
[C---:B------:R-:W-:Y:S01]  /*2450*/  VIADD R8, R4.reuse, 0xffffffef ;  /* 0xffffffef04087836 */ /* 0x040fe20000000000 */
[----:B------:R-:W-:Y:S01]  /*2460*/  ISETP.GE.U32.AND P5, PT, R7, 0x7fffffae, PT ;  /* 0x7fffffae0700780c */ /* 0x000fe20003fa6070 */
[----:B------:R-:W-:Y:S01]  /*2470*/  VIADD R7, R4, 0xffffffe8 ;  /* 0xffffffe804077836 */ /* 0x000fe20000000000 */
[----:B------:R-:W-:-:S02]  /*2480*/  ISETP.GE.U32.AND P0, PT, R9, 0x7fffffaf, PT ;  /* 0x7fffffaf0900780c */ /* 0x000fc40003f06070 */
[----:B------:R-:W-:Y:S01]  /*2490*/  ISETP.GE.U32.AND P6, PT, R8, 0x7fffffb0, PT ;  /* 0x7fffffb00800780c */ /* 0x000fe20003fc6070 */
[----:B------:R-:W-:Y:S01]  /*24a0*/  VIADD R8, R4, 0xffffffe9 ;  /* 0xffffffe904087836 */ /* 0x000fe20000000000 */
[----:B------:R-:W-:Y:S02]  /*24b0*/  SEL R10, RZ, 0x1fffe, P5 ;  /* 0x0001fffeff0a7807 */ /* 0x000fe40002800000 */
[----:B------:R-:W-:Y:S02]  /*24c0*/  SEL R9, RZ, 0x1, P4 ;  /* 0x00000001ff097807 */ /* 0x000fe40002000000 */
[----:B------:R-:W-:Y:S02]  /*24d0*/  ISETP.GE.U32.AND P5, PT, R8, 0x7fffffaa, PT ;  /* 0x7fffffaa0800780c */ /* 0x000fe40003fa6070 */
[----:B------:R-:W-:Y:S01]  /*24e0*/  ISETP.GE.U32.AND P4, PT, R7, 0x7fffffa9, PT ;  /* 0x7fffffa90700780c */ /* 0x000fe20003f86070 */
[----:B------:R-:W-:Y:S01]  /*24f0*/  IMAD.IADD R9, R9, 0x1, R10 ;  /* 0x0000000109097824 */ /* 0x000fe200078e020a */
[----:B------:R-:W-:-:S02]  /*2500*/  SEL R7, RZ, 0x4, P0 ;  /* 0x00000004ff077807 */ /* 0x000fc40000000000 */
[----:B------:R-:W-:Y:S01]  /*2510*/  ISETP.GE.U32.AND P0, PT, R12, 0x7fffffab, PT ;  /* 0x7fffffab0c00780c */ /* 0x000fe20003f06070 */
[C---:B------:R-:W-:Y:S01]  /*2520*/  VIADD R12, R4.reuse, 0xffffffe5 ;  /* 0xffffffe5040c7836 */ /* 0x040fe20000000000 */
[----:B------:R-:W-:Y:S02]  /*2530*/  SEL R14, RZ, 0x1fffe, P5 ;  /* 0x0001fffeff0e7807 */ /* 0x000fe40002800000 */
[----:B------:R-:W-:Y:S01]  /*2540*/  ISETP.GE.U32.AND P5, PT, R15, 0x7fffffa5, PT ;  /* 0x7fffffa50f00780c */ /* 0x000fe20003fa6070 */
[----:B------:R-:W-:Y:S01]  /*2550*/  VIADD R15, R4, 0xffffffe6 ;  /* 0xffffffe6040f7836 */ /* 0x000fe20000000000 */
[----:B------:R-:W-:Y:S02]  /*2560*/  SEL R13, RZ, 0x1, P4 ;  /* 0x00000001ff0d7807 */ /* 0x000fe40002000000 */
[----:B------:R-:W-:Y:S02]  /*2570*/  ISETP.GE.U32.AND P4, PT, R11, 0x7fffffac, PT ;  /* 0x7fffffac0b00780c */ /* 0x000fe40003f86070 */
[----:B------:R-:W-:Y:S01]  /*2580*/  SEL R11, RZ, 0x4, P0 ;  /* 0x00000004ff0b7807 */ /* 0x000fe20000000000 */
[----:B------:R-:W-:Y:S01]  /*2590*/  IMAD.IADD R13, R13, 0x1, R14 ;  /* 0x000000010d0d7824 */ /* 0x000fe200078e020e */
[----:B------:R-:W-:-:S02]  /*25a0*/  SEL R8, RZ, 0x7fff8, P6 ;  /* 0x0007fff8ff087807 */ /* 0x000fc40003000000 */
[----:B------:R-:W-:Y:S02]  /*25b0*/  ISETP.GE.U32.AND P0, PT, R12, 0x7fffffa6, PT ;  /* 0x7fffffa60c00780c */ /* 0x000fe40003f06070 */
[----:B------:R-:W-:Y:S02]  /*25c0*/  SEL R12, RZ, 0x7fff8, P4 ;  /* 0x0007fff8ff0c7807 */ /* 0x000fe40002000000 */
[----:B------:R-:W-:Y:S01]  /*25d0*/  ISETP.GE.U32.AND P6, PT, R15, 0x7fffffa7, PT ;  /* 0x7fffffa70f00780c */ /* 0x000fe20003fc6070 */
[----:B------:R-:W-:Y:S01]  /*25e0*/  VIADD R15, R4, 0xffffffe1 ;  /* 0xffffffe1040f7836 */ /* 0x000fe20000000000 */
[----:B------:R-:W-:Y:S01]  /*25f0*/  ISETP.GE.U32.AND P4, PT, R16, 0x7fffffa8, PT ;  /* 0x7fffffa81000780c */ /* 0x000fe20003f86070 */
[----:B------:R-:W-:Y:S01]  /*2600*/  VIADD R16, R4, 0xffffffe0 ;  /* 0xffffffe004107836 */ /* 0x000fe20000000000 */
[----:B------:R-:W-:Y:S02]  /*2610*/  SEL R17, RZ, 0x1, P5 ;  /* 0x00000001ff117807 */ /* 0x000fe40002800000 */
[----:B------:R-:W-:-:S02]  /*2620*/  SEL R18, RZ, 0x1fffe, P0 ;  /* 0x0001fffeff127807 */ /* 0x000fc40000000000 */
[----:B------:R-:W-:Y:S02]  /*2630*/  ISETP.GE.U32.AND P5, PT, R15, 0x7fffffa2, PT ;  /* 0x7fffffa20f00780c */ /* 0x000fe40003fa6070 */
[----:B------:R-:W-:Y:S01]  /*2640*/  ISETP.GE.U32.AND P0, PT, R16, 0x7fffffa1, PT ;  /* 0x7fffffa11000780c */ /* 0x000fe20003f06070 */
[----:B------:R-:W-:Y:S01]  /*2650*/  IMAD.IADD R17, R17, 0x1, R18 ;  /* 0x0000000111117824 */ /* 0x000fe200078e0212 */
[----:B------:R-:W-:Y:S02]  /*2660*/  SEL R16, RZ, 0x7fff8, P4 ;  /* 0x0007fff8ff107807 */ /* 0x000fe40002000000 */
[----:B------:R-:W-:Y:S02]  /*2670*/  ISETP.GE.U32.AND P4, PT, R20, 0x7fffffa3, PT ;  /* 0x7fffffa31400780c */ /* 0x000fe40003f86070 */
[----:B------:R-:W-:Y:S02]  /*2680*/  SEL R20, RZ, 0x1fffe, P5 ;  /* 0x0001fffeff147807 */ /* 0x000fe40002800000 */
[----:B------:R-:W-:-:S02]  /*2690*/  ISETP.GE.U32.AND P5, PT, R19, 0x7fffffa4, PT ;  /* 0x7fffffa41300780c */ /* 0x000fc40003fa6070 */
[----:B------:R-:W-:Y:S02]  /*26a0*/  SEL R19, RZ, 0x1, P0 ;  /* 0x00000001ff137807 */ /* 0x000fe40000000000 */
[----:B------:R-:W-:Y:S02]  /*26b0*/  LOP3.LUT R13, R13, 0x3, RZ, 0xc0, !PT ;  /* 0x000000030d0d7812 */ /* 0x000fe400078ec0ff */
[----:B------:R-:W-:Y:S01]  /*26c0*/  LOP3.LUT R9, R9, 0x3, RZ, 0xc0, !PT ;  /* 0x0000000309097812 */ /* 0x000fe200078ec0ff */
[----:B------:R-:W-:Y:S01]  /*26d0*/  IMAD.IADD R20, R19, 0x1, R20 ;  /* 0x0000000113147824 */ /* 0x000fe200078e0214 */
[----:B------:R-:W-:Y:S02]  /*26e0*/  SEL R19, RZ, 0x7fff8, P5 ;  /* 0x0007fff8ff137807 */ /* 0x000fe40002800000 */
[----:B------:R-:W-:Y:S02]  /*26f0*/  IADD3 R11, PT, PT, R13, R12, R11 ;  /* 0x0000000c0d0b7210 */ /* 0x000fe40007ffe00b */
[----:B------:R-:W-:-:S02]  /*2700*/  SEL R10, RZ, 0x4, P4 ;  /* 0x00000004ff0a7807 */ /* 0x000fc40002000000 */
[----:B------:R-:W-:Y:S02]  /*2710*/  ISETP.GE.AND P5, PT, R0, RZ, PT ;  /* 0x000000ff0000720c */ /* 0x000fe40003fa6270 */
[----:B------:R-:W-:Y:S02]  /*2720*/  LOP3.LUT R20, R20, 0x3, RZ, 0xc0, !PT ;  /* 0x0000000314147812 */ /* 0x000fe400078ec0ff */
[----:B------:R-:W-:Y:S02]  /*2730*/  ISETP.NE.AND P4, PT, R30, RZ, PT ;  /* 0x000000ff1e00720c */ /* 0x000fe40003f85270 */
[----:B------:R-:W-:Y:S01]  /*2740*/  IADD3 R7, PT, PT, R9, R8, R7 ;  /* 0x0000000809077210 */ /* 0x000fe20007ffe007 */
[----:B------:R-:W-:Y:S01]  /*2750*/  IMAD.MOV.U32 R8, RZ, RZ, R6 ;  /* 0x000000ffff087224 */ /* 0x000fe200078e0006 */
[----:B------:R-:W-:Y:S01]  /*2760*/  SEL R15, RZ, 0x4, P6 ;  /* 0x00000004ff0f7807 */ /* 0x000fe20003000000 */
[----:B------:R-:W-:Y:S01]  /*2770*/  IMAD.SHL.U32 R6, R11, 0x100, RZ ;  /* 0x000001000b067824 */ /* 0x000fe200078e00ff */
[----:B------:R-:W-:Y:S01]  /*2780*/  IADD3 R10, PT, PT, R20, R19, R10 ;  /* 0x00000013140a7210 */ /* 0x000fe20007ffe00a */
[----:B------:R-:W-:Y:S01]  /*2790*/  VIADD R9, R4, 0xffffffff ;  /* 0xffffffff04097836 */ /* 0x000fe20000000000 */
[----:B------:R-:W-:Y:S01]  /*27a0*/  LOP3.LUT R17, R17, 0x3, RZ, 0xc0, !PT ;  /* 0x0000000311117812 */ /* 0x000fe200078ec0ff */
[----:B------:R-:W-:Y:S01]  /*27b0*/  @!P5 IMAD.MOV R8, RZ, RZ, -R8 ;  /* 0x000000ffff08d224 */ /* 0x000fe200078e0a08 */
[----:B------:R-:W-:-:S02]  /*27c0*/  LOP3.LUT R10, R10, 0xf, RZ, 0xc0, !PT ;  /* 0x0000000f0a0a7812 */ /* 0x000fc400078ec0ff */
[----:B------:R-:W-:Y:S02]  /*27d0*/  IADD3 R15, PT, PT, R17, R16, R15 ;  /* 0x00000010110f7210 */ /* 0x000fe40007ffe00f */
[----:B------:R-:W-:Y:S02]  /*27e0*/  LOP3.LUT R6, R6, 0xf00, RZ, 0xe2, !PT ;  /* 0x00000f0006067812 */ /* 0x000fe400078ee2ff */
[----:B------:R-:W-:Y:S01]  /*27f0*/  @!P4 LOP3.LUT R8, RZ, R30, RZ, 0x33, !PT ;  /* 0x0000001eff08c212 */ /* 0x000fe200078e33ff */
[----:B------:R-:W-:Y:S02]  /*2800*/  IMAD R10, R15, 0x10, R10 ;  /* 0x000000100f0a7824 */ /* 0x000fe400078e020a */
[----:B------:R-:W-:Y:S01]  /*2810*/  IMAD R6, R7, 0x1000, R6 ;  /* 0x0000100007067824 */ /* 0x000fe200078e0206 */
[----:B---3--:R-:W-:Y:S06]  /*2820*/  BRA.U UP0, `(.L_x_5) ;  /* 0x0000000100187547 */ /* 0x008fec000b800000 */
[----:B------:R-:W-:Y:S01]  /*2830*/  ELECT P4, URZ, PT ;  /* 0x0000000000ff782f */ /* 0x000fe20003880000 */
[----:B------:R-:W-:Y:S01]  /*2840*/  IMAD.MOV.U32 R7, RZ, RZ, 0x1 ;  /* 0x00000001ff077424 */ /* 0x000fe200078e00ff */
[----:B------:R-:W-:Y:S01]  /*2850*/  UMOV UR5, 0x40 ;  /* 0x0000004000057882 */ /* 0x000fe20000000000 */
[----:B------:R-:W-:Y:S01]  /*2860*/  UVIRTCOUNT.DEALLOC.SMPOOL 0x80 ;  /* 0x000000800000784c */ /* 0x000fe20000000000 */
[----:B------:R-:W-:-:S09]  /*2870*/  ULEA UR5, UR4, UR5, 0x18 ;  /* 0x0000000504057291 */ /* 0x000fd2000f8ec0ff */
[----:B------:R0:W-:Y:S03]  /*2880*/  @P4 STS.U8 [UR5], R7 ;  /* 0x00000007ff004988 */ /* 0x0001e60008000005 */
.L_x_5:
[----:B------:R-:W-:Y:S01]  /*2890*/  UIADD3 UR10, UPT, UPT, UR8, UR10, URZ ;  /* 0x0000000a080a7290 */ /* 0x000fe2000fffe0ff */
[----:B------:R-:W-:Y:S01]  /*28a0*/  IMAD R115, R8, R5, RZ ;  /* 0x0000000508737224 */ /* 0x000fe200078e02ff */
[----:B------:R-:W-:Y:S01]  /*28b0*/  VOTEU.ALL UP1, P2 ;  /* 0x0000000000ff7886 */ /* 0x000fe20001020000 */
[----:B------:R-:W-:Y:S01]  /*28c0*/  VOTEU.ALL UP2, P2 ;  /* 0x0000000000ff7886 */ /* 0x000fe20001040000 */
[----:B------:R-:W-:Y:S01]  /*28d0*/  LOP3.LUT R5, R10, 0xff, RZ, 0xc0, !PT ;  /* 0x000000ff0a057812 */ /* 0x000fe200078ec0ff */
[----:B------:R-:W-:Y:S01]  /*28e0*/  IMAD.SHL.U32 R114, R115, 0x2, RZ ;  /* 0x0000000273727824 */ /* 0x000fe200078e00ff */
[----:B------:R-:W-:Y:S01]  /*28f0*/  ISETP.GE.U32.AND P4, PT, R9, 0x7fffffc0, PT ;  /* 0x7fffffc00900780c */ /* 0x000fe20003f86070 */
[----:B------:R-:W-:-:S04]  /*2900*/  @!UP1 UIADD3 UR4, UPT, UPT, -UR7, 0x100000, URZ ;  /* 0x0010000007049890 */ /* 0x000fc8000fffe1ff */
[----:B------:R-:W-:Y:S02]  /*2910*/  @!UP1 USHF.L.U32 UR5, UR4, 0xb, URZ ;  /* 0x0000000b04059899 */ /* 0x000fe400080006ff */
[----:B------:R-:W-:Y:S01]  /*2920*/  @!UP1 USHF.L.U32 UR4, UR4, 0x1, URZ ;  /* 0x0000000104049899 */ /* 0x000fe200080006ff */
[----:B------:R-:W-:Y:S01]  /*2930*/  STTM.x64 tmem[UR10], RZ ;  /* 0x000000ff000079ed */ /* 0x000fe2000834000a */
[----:B------:R-:W1:Y:S02]  /*2940*/  FENCE.VIEW.ASYNC.T ;  /* 0x00000000000073c6 */ /* 0x000e640000000200 */
[----:B-1----:R-:W-:Y:S01]  /*2950*/  BAR.SYNC.DEFER_BLOCKING 0x0 ;  /* 0x0000000000007b1d */ /* 0x002fe20000010000 */
[----:B------:R-:W-:Y:S01]  /*2960*/  IMAD.IADD R5, R6, 0x1, R5 ;  /* 0x0000000106057824 */ /* 0x000fe200078e0205 */
[C---:B------:R-:W-:Y:S01]  /*2970*/  IADD3 R117, P5, PT, R114.reuse, UR12, RZ ;  /* 0x0000000c72757c10 */ /* 0x040fe2000ffbe0ff */
[----:B------:R-:W-:Y:S01]  /*2980*/  VIADD R74, R114, UR12 ;  /* 0x0000000c724a7c36 */ /* 0x000fe20008000000 */
[----:B------:R-:W-:-:S02]  /*2990*/  PRMT R120, RZ, 0x7610, R120 ;  /* 0x00007610ff787816 */ /* 0x000fc40000000078 */
[----:B------:R-:W1:Y:S02]  /*29a0*/  FENCE.VIEW.ASYNC.S ;  /* 0x00000000000073c6 */ /* 0x000e640000000000 */
[----:B-1----:R1:W2:Y:S01]  /*29b0*/  @!UP2 SYNCS.EXCH.64 URZ, [UR6], UR4 ;  /* 0x0000000406ffa5b2 */ /* 0x0022a20008000100 */
[----:B------:R-:W-:Y:S02]  /*29c0*/  LOP3.LUT R116, R5, 0xffff, RZ, 0xc0, !PT ;  /* 0x0000ffff05747812 */ /* 0x000fe400078ec0ff */
[----:B------:R-:W-:Y:S01]  /*29d0*/  LEA.HI.X.SX32 R75, R115, UR13, 0x1, P5 ;  /* 0x0000000d734b7c11 */ /* 0x000fe2000a8f0eff */
[----:B--2---:R-:W-:Y:S01]  /*29e0*/  BAR.SYNC.DEFER_BLOCKING 0x0 ;  /* 0x0000000000007b1d */ /* 0x004fe20000010000 */
[C---:B------:R-:W-:Y:S01]  /*29f0*/  IMAD R17, R214.reuse, 0x12, RZ ;  /* 0x00000012d6117824 */ /* 0x040fe200078e02ff */
[----:B------:R-:W-:Y:S01]  /*2a00*/  SHF.R.U32.HI R8, RZ, 0xf, R116 ;  /* 0x0000000fff087819 */ /* 0x000fe20000011674 */
[C---:B------:R-:W-:Y:S02]  /*2a10*/  IMAD.SHL.U32 R100, R214.reuse, 0x2, RZ ;  /* 0x00000002d6647824 */ /* 0x040fe400078e00ff */
[----:B------:R-:W-:Y:S01]  /*2a20*/  IMAD R5, R214, 0x9, RZ ;  /* 0x00000009d6057824 */ /* 0x000fe200078e02ff */
[----:B------:R-:W-:-:S02]  /*2a30*/  LOP3.LUT P5, RZ, R8, 0x1, RZ, 0xc0, !PT ;  /* 0x0000000108ff7812 */ /* 0x000fc400078ac0ff */
[----:B------:R-:W-:Y:S02]  /*2a40*/  IADD3 R10, P6, PT, R17, R117, RZ ;  /* 0x00000075110a7210 */ /* 0x000fe40007fde0ff */
[----:B------:R-:W-:Y:S02]  /*2a50*/  PRMT R118, RZ, 0x7610, R118 ;  /* 0x00007610ff767816 */ /* 0x000fe40000000076 */
[----:B------:R-:W-:Y:S01]  /*2a60*/  PRMT R94, RZ, 0x7610, R94 ;  /* 0x00007610ff5e7816 */ /* 0x000fe2000000005e */
[----:B------:R-:W-:Y:S01]  /*2a70*/  VIADD R15, R4, 0xfffffffe ;  /* 0xfffffffe040f7836 */ /* 0x000fe20000000000 */
[----:B------:R-:W-:Y:S01]  /*2a80*/  SHF.R.U32.HI R8, RZ, 0xe, R116 ;  /* 0x0000000eff087819 */ /* 0x000fe20000011674 */
[----:B------:R-:W-:Y:S01]  /*2a90*/  IMAD R9, R214, 0x11, RZ ;  /* 0x00000011d6097824 */ /* 0x000fe200078e02ff */
[----:B------:R-:W-:Y:S02]  /*2aa0*/  LEA.HI.X.SX32 R11, R5, R75, 0x1, P6 ;  /* 0x0000004b050b7211 */ /* 0x000fe400030f0eff */
[----:B------:R-:W-:-:S02]  /*2ab0*/  PRMT R87, RZ, 0x7610, R87 ;  /* 0x00007610ff577816 */ /* 0x000fc40000000057 */
[----:B------:R-:W-:Y:S02]  /*2ac0*/  PRMT R86, RZ, 0x7610, R86 ;  /* 0x00007610ff567816 */ /* 0x000fe40000000056 */
[----:B------:R-:W-:Y:S02]  /*2ad0*/  PRMT R85, RZ, 0x7610, R85 ;  /* 0x00007610ff557816 */ /* 0x000fe40000000055 */
[----:B------:R-:W-:Y:S01]  /*2ae0*/  PRMT R99, RZ, 0x7610, R99 ;  /* 0x00007610ff637816 */ /* 0x000fe20000000063 */
[----:B------:R-:W5:Y:S01]  /*2af0*/  @!P4 LDG.E.U16 R120, desc[UR22][R74.64] ;  /* 0x000000164a78c981 */ /* 0x000f62000c1e1500 */
[C---:B------:R-:W-:Y:S01]  /*2b00*/  LEA R6, P4, R214.reuse, R117, 0x2 ;  /* 0x00000075d6067211 */ /* 0x040fe200078810ff */
[----:B------:R-:W-:Y:S01]  /*2b10*/  IMAD.SHL.U32 R5, R214, 0x10, RZ ;  /* 0x00000010d6057824 */ /* 0x000fe200078e00ff */
[----:B------:R-:W-:Y:S01]  /*2b20*/  PRMT R84, RZ, 0x7610, R84 ;  /* 0x00007610ff547816 */ /* 0x000fe20000000054 */
[----:B------:R-:W5:Y:S01]  /*2b30*/  @!P3 LDG.E.U16 R94, desc[UR22][R10.64] ;  /* 0x000000160a5eb981 */ /* 0x000f62000c1e1500 */
[----:B0-----:R-:W-:Y:S01]  /*2b40*/  LEA.HI.X.SX32 R7, R100, R75, 0x1, P4 ;  /* 0x0000004b64077211 */ /* 0x001fe200020f0eff */
[----:B------:R-:W-:Y:S01]  /*2b50*/  IMAD.SHL.U32 R101, R214, 0x4, RZ ;  /* 0x00000004d6657824 */ /* 0x000fe200078e00ff */
[----:B------:R-:W-:Y:S01]  /*2b60*/  LOP3.LUT P4, RZ, R8, 0x1, RZ, 0xc0, !PT ;  /* 0x0000000108ff7812 */ /* 0x000fe2000788c0ff */
[----:B------:R-:W-:-:S02]  /*2b70*/  IMAD R8, R214, 0x22, RZ ;  /* 0x00000022d6087824 */ /* 0x000fc400078e02ff */
[C---:B------:R-:W-:Y:S01]  /*2b80*/  IMAD.SHL.U32 R102, R214.reuse, 0x8, RZ ;  /* 0x00000008d6667824 */ /* 0x040fe200078e00ff */
[----:B------:R0:W5:Y:S01]  /*2b90*/  @!P1 LDG.E.U16 R118, desc[UR22][R6.64] ;  /* 0x0000001606769981 */ /* 0x000162000c1e1500 */
[CC--:B------:R-:W-:Y:S01]  /*2ba0*/  LEA R12, P1, R214.reuse, R117.reuse, 0x5 ;  /* 0x00000075d60c7211 */ /* 0x0c0fe200078228ff */
[----:B------:R-:W-:Y:S01]  /*2bb0*/  IMAD R103, R214, 0xa, RZ ;  /* 0x0000000ad6677824 */ /* 0x000fe200078e02ff */
[----:B------:R-:W-:Y:S02]  /*2bc0*/  IADD3 R14, P3, PT, R8, R117, RZ ;  /* 0x00000075080e7210 */ /* 0x000fe40007f7e0ff */
[----:B------:R-:W-:Y:S01]  /*2bd0*/  PRMT R98, RZ, 0x7610, R98 ;  /* 0x00007610ff627816 */ /* 0x000fe20000000062 */
[C---:B------:R-:W-:Y:S01]  /*2be0*/  IMAD R104, R214.reuse, 0x5, RZ ;  /* 0x00000005d6687824 */ /* 0x040fe200078e02ff */
[----:B------:R-:W-:Y:S02]  /*2bf0*/  SHF.R.U32.HI R16, RZ, 0xd, R116 ;  /* 0x0000000dff107819 */ /* 0x000fe40000011674 */
[----:B------:R-:W-:Y:S01]  /*2c00*/  PRMT R93, RZ, 0x7610, R93 ;  /* 0x00007610ff5d7816 */ /* 0x000fe2000000005d */
[----:B0-----:R-:W-:Y:S01]  /*2c10*/  IMAD R7, R214, 0x24, RZ ;  /* 0x00000024d6077824 */ /* 0x001fe200078e02ff */
[----:B------:R-:W-:-:S02]  /*2c20*/  LEA.HI.X.SX32 R13, R5, R75, 0x1, P1 ;  /* 0x0000004b050d7211 */ /* 0x000fc400008f0eff */
[----:B------:R-:W-:Y:S02]  /*2c30*/  PRMT R97, RZ, 0x7610, R97 ;  /* 0x00007610ff617816 */ /* 0x000fe40000000061 */
[----:B------:R-:W-:Y:S01]  /*2c40*/  PRMT R92, RZ, 0x7610, R92 ;  /* 0x00007610ff5c7816 */ /* 0x000fe2000000005c */
[C---:B------:R-:W-:Y:S01]  /*2c50*/  IMAD R6, R214.reuse, 0x26, RZ ;  /* 0x00000026d6067824 */ /* 0x040fe200078e02ff */
[----:B------:R-:W-:Y:S01]  /*2c60*/  ISETP.GE.U32.AND P1, PT, R15, 0x7fffffbf, PT ;  /* 0x7fffffbf0f00780c */ /* 0x000fe20003f26070 */
[----:B------:R0:W5:Y:S01]  /*2c70*/  @P5 LDG.E.U16 R87, desc[UR22][R12.64] ;  /* 0x000000160c575981 */ /* 0x000162000c1e1500 */
[----:B------:R-:W-:Y:S02]  /*2c80*/  LEA.HI.X.SX32 R15, R9, R75, 0x1, P3 ;  /* 0x0000004b090f7211 */ /* 0x000fe400018f0eff */
[----:B------:R-:W-:Y:S02]  /*2c90*/  PRMT R83, RZ, 0x7610, R83 ;  /* 0x00007610ff537816 */ /* 0x000fe40000000053 */
[----:B------:R-:W-:Y:S01]  /*2ca0*/  PRMT R82, RZ, 0x7610, R82 ;  /* 0x00007610ff527816 */ /* 0x000fe20000000052 */
[----:B------:R-:W5:Y:S01]  /*2cb0*/  @P4 LDG.E.U16 R86, desc[UR22][R14.64] ;  /* 0x000000160e564981 */ /* 0x000f62000c1e1500 */
[----:B------:R-:W-:Y:S01]  /*2cc0*/  SHF.R.U32.HI R5, RZ, 0xc, R116 ;  /* 0x0000000cff057819 */ /* 0x000fe20000011674 */
[----:B------:R-:W-:Y:S01]  /*2cd0*/  IMAD R105, R214, 0xb, RZ ;  /* 0x0000000bd6697824 */ /* 0x000fe200078e02ff */
[----:B------:R-:W-:-:S02]  /*2ce0*/  LOP3.LUT P6, RZ, R16, 0x1, RZ, 0xc0, !PT ;  /* 0x0000000110ff7812 */ /* 0x000fc400078cc0ff */
[----:B------:R-:W-:Y:S02]  /*2cf0*/  PRMT R91, RZ, 0x7610, R91 ;  /* 0x00007610ff5b7816 */ /* 0x000fe4000000005b */
[----:B------:R-:W-:Y:S01]  /*2d00*/  PRMT R81, RZ, 0x7610, R81 ;  /* 0x00007610ff517816 */ /* 0x000fe20000000051 */
[C---:B------:R-:W-:Y:S01]  /*2d10*/  IMAD R106, R214.reuse, 0x6, RZ ;  /* 0x00000006d66a7824 */ /* 0x040fe200078e02ff */
[-C--:B------:R-:W-:Y:S01]  /*2d20*/  IADD3 R16, P5, PT, R7, R117.reuse, RZ ;  /* 0x0000007507107210 */ /* 0x080fe20007fbe0ff */
[C---:B------:R-:W-:Y:S01]  /*2d30*/  IMAD R107, R214.reuse, 0x3, RZ ;  /* 0x00000003d66b7824 */ /* 0x040fe200078e02ff */
[----:B------:R-:W-:Y:S01]  /*2d40*/  LOP3.LUT P3, RZ, R5, 0x1, RZ, 0xc0, !PT ;  /* 0x0000000105ff7812 */ /* 0x000fe2000786c0ff */
[----:B------:R-:W-:Y:S01]  /*2d50*/  IMAD R5, R214, 0x13, RZ ;  /* 0x00000013d6057824 */ /* 0x000fe200078e02ff */
[----:B------:R-:W-:Y:S01]  /*2d60*/  IADD3 R18, P4, PT, R6, R117, RZ ;  /* 0x0000007506127210 */ /* 0x000fe20007f9e0ff */
[----:B------:R-:W-:Y:S01]  /*2d70*/  IMAD R108, R214, 0xc, RZ ;  /* 0x0000000cd66c7824 */ /* 0x000fe200078e02ff */
[----:B------:R-:W-:Y:S01]  /*2d80*/  LEA.HI.X.SX32 R17, R17, R75, 0x1, P5 ;  /* 0x0000004b11117211 */ /* 0x000fe200028f0eff */
[----:B------:R-:W-:Y:S01]  /*2d90*/  VIADD R9, R4, 0xfffffffb ;  /* 0xfffffffb04097836 */ /* 0x000fe20000000000 */
[----:B------:R-:W-:-:S02]  /*2da0*/  IADD3 R10, P5, PT, R100, R117, RZ ;  /* 0x00000075640a7210 */ /* 0x000fc40007fbe0ff */
[----:B------:R-:W-:Y:S01]  /*2db0*/  PRMT R80, RZ, 0x7610, R80 ;  /* 0x00007610ff507816 */ /* 0x000fe20000000050 */
[----:B------:R2:W5:Y:S01]  /*2dc0*/  @P6 LDG.E.U16 R85, desc[UR22][R16.64] ;  /* 0x0000001610556981 */ /* 0x000562000c1e1500 */
[-C--:B------:R-:W-:Y:S01]  /*2dd0*/  LEA.HI.X.SX32 R19, R5, R75.reuse, 0x1, P4 ;  /* 0x0000004b05137211 */ /* 0x080fe200020f0eff */
[----:B------:R-:W-:Y:S01]  /*2de0*/  VIADD R5, R4, 0xfffffff7 ;  /* 0xfffffff704057836 */ /* 0x000fe20000000000 */
[C---:B------:R-:W-:Y:S02]  /*2df0*/  LEA.HI.X.SX32 R11, R214.reuse, R75, 0x1, P5 ;  /* 0x0000004bd60b7211 */ /* 0x040fe400028f0eff */
[----:B------:R-:W-:Y:S01]  /*2e00*/  PRMT R96, RZ, 0x7610, R96 ;  /* 0x00007610ff607816 */ /* 0x000fe20000000060 */
[----:B------:R3:W5:Y:S01]  /*2e10*/  @P3 LDG.E.U16 R84, desc[UR22][R18.64] ;  /* 0x0000001612543981 */ /* 0x000762000c1e1500 */
[----:B------:R-:W-:Y:S01]  /*2e20*/  ISETP.GE.U32.AND P4, PT, R9, 0x7fffffbc, PT ;  /* 0x7fffffbc0900780c */ /* 0x000fe20003f86070 */
[----:B------:R-:W-:Y:S01]  /*2e30*/  IMAD R33, R214, 0x30, RZ ;  /* 0x00000030d6217824 */ /* 0x000fe200078e02ff */
[----:B------:R-:W-:Y:S01]  /*2e40*/  ISETP.GE.U32.AND P6, PT, R5, 0x7fffffb8, PT ;  /* 0x7fffffb80500780c */ /* 0x000fe20003fc6070 */
[----:B------:R-:W-:Y:S01]  /*2e50*/  VIADD R5, R4, 0xfffffffa ;  /* 0xfffffffa04057836 */ /* 0x000fe20000000000 */
[----:B------:R-:W5:Y:S01]  /*2e60*/  @!P1 LDG.E.U16 R99, desc[UR22][R10.64] ;  /* 0x000000160a639981 */ /* 0x000f62000c1e1500 */
[-C--:B0-----:R-:W-:Y:S01]  /*2e70*/  LEA R12, P1, R214, R117.reuse, 0x3 ;  /* 0x00000075d60c7211 */ /* 0x081fe200078218ff */
[----:B------:R-:W-:Y:S01]  /*2e80*/  VIADD R9, R4, 0xfffffff5 ;  /* 0xfffffff504097836 */ /* 0x000fe20000000000 */
[----:B--2---:R-:W-:-:S02]  /*2e90*/  LEA R16, P5, R214, R117, 0x4 ;  /* 0x00000075d6107211 */ /* 0x004fc400078a20ff */
[----:B------:R-:W-:Y:S01]  /*2ea0*/  PRMT R90, RZ, 0x7610, R90 ;  /* 0x00007610ff5a7816 */ /* 0x000fe2000000005a */
[C---:B------:R-:W-:Y:S01]  /*2eb0*/  IMAD R37, R214.reuse, 0x32, RZ ;  /* 0x00000032d6257824 */ /* 0x040fe200078e02ff */
[----:B------:R-:W-:Y:S01]  /*2ec0*/  ISETP.GE.U32.AND P3, PT, R5, 0x7fffffbb, PT ;  /* 0x7fffffbb0500780c */ /* 0x000fe20003f66070 */
[----:B------:R-:W-:Y:S01]  /*2ed0*/  IMAD R74, R214, 0x14, RZ ;  /* 0x00000014d64a7824 */ /* 0x000fe200078e02ff */
[-C--:B------:R-:W-:Y:S01]  /*2ee0*/  LEA.HI.X.SX32 R13, R101, R75.reuse, 0x1, P1 ;  /* 0x0000004b650d7211 */ /* 0x080fe200008f0eff */
[----:B------:R-:W-:Y:S01]  /*2ef0*/  VIADD R22, R4, 0xfffffff2 ;  /* 0xfffffff204167836 */ /* 0x000fe20000000000 */
[----:B------:R-:W-:Y:S02]  /*2f00*/  LEA.HI.X.SX32 R17, R102, R75, 0x1, P5 ;  /* 0x0000004b66117211 */ /* 0x000fe400028f0eff */
[----:B------:R-:W-:Y:S01]  /*2f10*/  PRMT R79, RZ, 0x7610, R79 ;  /* 0x00007610ff4f7816 */ /* 0x000fe2000000004f */
[----:B------:R-:W5:Y:S01]  /*2f20*/  @!P4 LDG.E.U16 R98, desc[UR22][R12.64] ;  /* 0x000000160c62c981 */ /* 0x000f62000c1e1500 */
[----:B------:R-:W-:-:S02]  /*2f30*/  ISETP.GE.U32.AND P5, PT, R9, 0x7fffffb6, PT ;  /* 0x7fffffb60900780c */ /* 0x000fc40003fa6070 */
[----:B------:R-:W-:Y:S01]  /*2f40*/  PRMT R78, RZ, 0x7610, R78 ;  /* 0x00007610ff4e7816 */ /* 0x000fe2000000004e */
[----:B------:R0:W5:Y:S01]  /*2f50*/  @!P6 LDG.E.U16 R93, desc[UR22][R16.64] ;  /* 0x00000016105de981 */ /* 0x000162000c1e1500 */
[-C--:B------:R-:W-:Y:S01]  /*2f60*/  IADD3 R14, P1, PT, R103, R117.reuse, RZ ;  /* 0x00000075670e7210 */ /* 0x080fe20007f3e0ff */
[C---:B------:R-:W-:Y:S01]  /*2f70*/  IMAD R41, R214.reuse, 0x34, RZ ;  /* 0x00000034d6297824 */ /* 0x040fe200078e02ff */
[--C-:B------:R-:W-:Y:S01]  /*2f80*/  SHF.R.U32.HI R9, RZ, 0xb, R116.reuse ;  /* 0x0000000bff097819 */ /* 0x100fe20000011674 */
[----:B------:R-:W-:Y:S01]  /*2f90*/  IMAD R109, R214, 0xd, RZ ;  /* 0x0000000dd66d7824 */ /* 0x000fe200078e02ff */
[----:B---3--:R-:W-:Y:S02]  /*2fa0*/  IADD3 R18, P4, PT, R74, R117, RZ ;  /* 0x000000754a127210 */ /* 0x008fe40007f9e0ff */
[----:B------:R-:W-:Y:S01]  /*2fb0*/  PRMT R89, RZ, 0x7610, R89 ;  /* 0x00007610ff597816 */ /* 0x000fe20000000059 */
[----:B------:R-:W-:Y:S01]  /*2fc0*/  IMAD R45, R214, 0x36, RZ ;  /* 0x00000036d62d7824 */ /* 0x000fe200078e02ff */
[----:B------:R-:W-:Y:S01]  /*2fd0*/  LEA.HI.X.SX32 R15, R104, R75, 0x1, P1 ;  /* 0x0000004b680f7211 */ /* 0x000fe200008f0eff */
[----:B0-----:R-:W-:Y:S01]  /*2fe0*/  IMAD R17, R214, 0x28, RZ ;  /* 0x00000028d6117824 */ /* 0x001fe200078e02ff */
[----:B------:R-:W-:-:S02]  /*2ff0*/  SHF.R.U32.HI R5, RZ, 0xa, R116 ;  /* 0x0000000aff057819 */ /* 0x000fc40000011674 */
[----:B------:R-:W-:Y:S01]  /*3000*/  PRMT R77, RZ, 0x7610, R77 ;  /* 0x00007610ff4d7816 */ /* 0x000fe2000000004d */
[C---:B------:R-:W-:Y:S01]  /*3010*/  IMAD R10, R214.reuse, 0x2a, RZ ;  /* 0x0000002ad60a7824 */ /* 0x040fe200078e02ff */
[----:B------:R-:W-:Y:S01]  /*3020*/  LOP3.LUT P1, RZ, R9, 0x1, RZ, 0xc0, !PT ;  /* 0x0000000109ff7812 */ /* 0x000fe2000782c0ff */
[----:B------:R0:W5:Y:S01]  /*3030*/  @!P3 LDG.E.U16 R97, desc[UR22][R14.64] ;  /* 0x000000160e61b981 */ /* 0x000162000c1e1500 */
[----:B------:R-:W-:Y:S01]  /*3040*/  LEA.HI.X.SX32 R19, R103, R75, 0x1, P4 ;  /* 0x0000004b67137211 */ /* 0x000fe200020f0eff */
[C---:B------:R-:W-:Y:S01]  /*3050*/  IMAD R110, R214.reuse, 0xe, RZ ;  /* 0x0000000ed66e7824 */ /* 0x040fe200078e02ff */
[----:B------:R-:W-:Y:S01]  /*3060*/  LOP3.LUT P4, RZ, R5, 0x1, RZ, 0xc0, !PT ;  /* 0x0000000105ff7812 */ /* 0x000fe2000788c0ff */
[----:B------:R-:W-:Y:S01]  /*3070*/  IMAD R111, R214, 0x7, RZ ;  /* 0x00000007d66f7824 */ /* 0x000fe200078e02ff */
[-C--:B------:R-:W-:Y:S01]  /*3080*/  IADD3 R12, P3, PT, R17, R117.reuse, RZ ;  /* 0x00000075110c7210 */ /* 0x080fe20007f7e0ff */
[----:B------:R2:W5:Y:S01]  /*3090*/  @!P5 LDG.E.U16 R92, desc[UR22][R18.64] ;  /* 0x00000016125cd981 */ /* 0x000562000c1e1500 */
[----:B------:R-:W-:Y:S01]  /*30a0*/  VIADD R11, R4, 0xfffffff4 ;  /* 0xfffffff4040b7836 */ /* 0x000fe20000000000 */
[----:B------:R-:W-:Y:S01]  /*30b0*/  IADD3 R20, P5, PT, R10, R117, RZ ;  /* 0x000000750a147210 */ /* 0x000fe20007fbe0ff */
[----:B------:R-:W-:Y:S01]  /*30c0*/  IMAD R5, R214, 0x15, RZ ;  /* 0x00000015d6057824 */ /* 0x000fe200078e02ff */
[----:B------:R-:W-:Y:S01]  /*30d0*/  LEA.HI.X.SX32 R13, R74, R75, 0x1, P3 ;  /* 0x0000004b4a0d7211 */ /* 0x000fe200018f0eff */
[----:B------:R-:W-:Y:S01]  /*30e0*/  IMAD R74, R214, 0x16, RZ ;  /* 0x00000016d64a7824 */ /* 0x000fe200078e02ff */
[----:B------:R-:W-:-:S02]  /*30f0*/  SHF.R.U32.HI R9, RZ, 0x9, R116 ;  /* 0x00000009ff097819 */ /* 0x000fc40000011674 */
[----:B------:R-:W-:Y:S01]  /*3100*/  PRMT R76, RZ, 0x7610, R76 ;  /* 0x00007610ff4c7816 */ /* 0x000fe2000000004c */
[----:B------:R-:W5:Y:S01]  /*3110*/  @P1 LDG.E.U16 R83, desc[UR22][R12.64] ;  /* 0x000000160c531981 */ /* 0x000f62000c1e1500 */
[----:B------:R-:W-:Y:S01]  /*3120*/  ISETP.GE.U32.AND P3, PT, R11, 0x7fffffb5, PT ;  /* 0x7fffffb50b00780c */ /* 0x000fe20003f66070 */
[----:B------:R-:W-:Y:S01]  /*3130*/  IMAD R11, R214, 0x2c, RZ ;  /* 0x0000002cd60b7824 */ /* 0x000fe200078e02ff */
[----:B------:R-:W-:Y:S02]  /*3140*/  LEA.HI.X.SX32 R21, R5, R75, 0x1, P5 ;  /* 0x0000004b05157211 */ /* 0x000fe400028f0eff */
[----:B------:R-:W-:Y:S01]  /*3150*/  PRMT R95, RZ, 0x7610, R95 ;  /* 0x00007610ff5f7816 */ /* 0x000fe2000000005f */
[C---:B------:R-:W-:Y:S01]  /*3160*/  VIADD R26, R4.reuse, 0xffffffc3 ;  /* 0xffffffc3041a7836 */ /* 0x040fe20000000000 */
[----:B------:R-:W-:Y:S01]  /*3170*/  LOP3.LUT P5, RZ, R9, 0x1, RZ, 0xc0, !PT ;  /* 0x0000000109ff7812 */ /* 0x000fe200078ac0ff */
[----:B------:R-:W-:Y:S01]  /*3180*/  VIADD R9, R4, 0xfffffffc ;  /* 0xfffffffc04097836 */ /* 0x000fe20000000000 */
[-C--:B0-----:R-:W-:Y:S01]  /*3190*/  IADD3 R14, P1, PT, R74, R117.reuse, RZ ;  /* 0x000000754a0e7210 */ /* 0x081fe20007f3e0ff */
[----:B------:R0:W5:Y:S01]  /*31a0*/  @P4 LDG.E.U16 R82, desc[UR22][R20.64] ;  /* 0x0000001614524981 */ /* 0x000162000c1e1500 */
[----:B--2---:R-:W-:Y:S01]  /*31b0*/  IADD3 R18, P4, PT, R11, R117, RZ ;  /* 0x000000750b127210 */ /* 0x004fe20007f9e0ff */
[C---:B------:R-:W-:Y:S01]  /*31c0*/  VIADD R23, R4.reuse, 0xffffffc7 ;  /* 0xffffffc704177836 */ /* 0x040fe20000000000 */
[-C--:B------:R-:W-:Y:S01]  /*31d0*/  LEA.HI.X.SX32 R15, R105, R75.reuse, 0x1, P1 ;  /* 0x0000004b690f7211 */ /* 0x080fe200008f0eff */
[C---:B------:R-:W-:Y:S01]  /*31e0*/  VIADD R24, R4.reuse, 0xffffffdc ;  /* 0xffffffdc04187836 */ /* 0x040fe20000000000 */
[--C-:B------:R-:W-:Y:S01]  /*31f0*/  SHF.R.U32.HI R5, RZ, 0x8, R116.reuse ;  /* 0x00000008ff057819 */ /* 0x100fe20000011674 */
[----:B------:R-:W-:Y:S01]  /*3200*/  VIADD R28, R4, 0xffffffde ;  /* 0xffffffde041c7836 */ /* 0x000fe20000000000 */
[----:B------:R-:W-:Y:S01]  /*3210*/  ISETP.GE.U32.AND P1, PT, R9, 0x7fffffbd, PT ;  /* 0x7fffffbd0900780c */ /* 0x000fe20003f26070 */
[----:B------:R-:W-:Y:S01]  /*3220*/  IMAD R9, R214, 0x2e, RZ ;  /* 0x0000002ed6097824 */ /* 0x000fe200078e02ff */
[----:B------:R-:W-:Y:S01]  /*3230*/  LEA.HI.X.SX32 R19, R74, R75, 0x1, P4 ;  /* 0x0000004b4a137211 */ /* 0x000fe200020f0eff */
[----:B------:R-:W5:Y:S01]  /*3240*/  @!P3 LDG.E.U16 R91, desc[UR22][R14.64] ;  /* 0x000000160e5bb981 */ /* 0x000f62000c1e1500 */
[----:B------:R-:W-:Y:S01]  /*3250*/  LOP3.LUT P4, RZ, R5, 0x1, RZ, 0xc0, !PT ;  /* 0x0000000105ff7812 */ /* 0x000fe2000788c0ff */
[----:B------:R-:W-:Y:S01]  /*3260*/  IMAD R5, R214, 0x17, RZ ;  /* 0x00000017d6057824 */ /* 0x000fe200078e02ff */
[-C--:B0-----:R-:W-:Y:S01]  /*3270*/  IADD3 R20, P3, PT, R9, R117.reuse, RZ ;  /* 0x0000007509147210 */ /* 0x081fe20007f7e0ff */
[----:B------:R-:W-:Y:S01]  /*3280*/  VIADD R13, R4, 0xfffffff9 ;  /* 0xfffffff9040d7836 */ /* 0x000fe20000000000 */
[----:B------:R0:W5:Y:S01]  /*3290*/  @P5 LDG.E.U16 R81, desc[UR22][R18.64] ;  /* 0x0000001612515981 */ /* 0x000162000c1e1500 */
[----:B------:R-:W-:Y:S01]  /*32a0*/  IADD3 R12, P5, PT, R106, R117, RZ ;  /* 0x000000756a0c7210 */ /* 0x000fe20007fbe0ff */
[C---:B------:R-:W-:Y:S01]  /*32b0*/  VIADD R16, R4.reuse, 0xfffffff3 ;  /* 0xfffffff304107836 */ /* 0x040fe20000000000 */
[-C--:B------:R-:W-:Y:S01]  /*32c0*/  LEA.HI.X.SX32 R21, R5, R75.reuse, 0x1, P3 ;  /* 0x0000004b05157211 */ /* 0x080fe200018f0eff */
[C---:B------:R-:W-:Y:S01]  /*32d0*/  VIADD R32, R4.reuse, 0xffffffda ;  /* 0xffffffda04207836 */ /* 0x040fe20000000000 */
[----:B------:R-:W-:Y:S01]  /*32e0*/  ISETP.GE.U32.AND P3, PT, R13, 0x7fffffba, PT ;  /* 0x7fffffba0d00780c */ /* 0x000fe20003f66070 */
[C---:B------:R-:W-:Y:S01]  /*32f0*/  VIADD R36, R4.reuse, 0xffffffd6 ;  /* 0xffffffd604247836 */ /* 0x040fe20000000000 */
[----:B------:R-:W-:Y:S01]  /*3300*/  PRMT R5, RZ, 0x7610, R5 ;  /* 0x00007610ff057816 */ /* 0x000fe20000000005 */
[----:B------:R-:W-:Y:S01]  /*3310*/  VIADD R40, R4, 0xffffffd2 ;  /* 0xffffffd204287836 */ /* 0x000fe20000000000 */
[----:B------:R-:W-:Y:S01]  /*3320*/  LEA.HI.X.SX32 R13, R107, R75, 0x1, P5 ;  /* 0x0000004b6b0d7211 */ /* 0x000fe200028f0eff */
[----:B------:R-:W-:Y:S01]  /*3330*/  IMAD R74, R214, 0x18, RZ ;  /* 0x00000018d64a7824 */ /* 0x000fe200078e02ff */
[----:B------:R-:W-:Y:S01]  /*3340*/  ISETP.GE.U32.AND P5, PT, R16, 0x7fffffb4, PT ;  /* 0x7fffffb41000780c */ /* 0x000fe20003fa6070 */
[----:B------:R2:W5:Y:S01]  /*3350*/  @P4 LDG.E.U16 R80, desc[UR22][R20.64] ;  /* 0x0000001614504981 */ /* 0x000562000c1e1500 */
[----:B0-----:R-:W-:Y:S01]  /*3360*/  SHF.R.U32.HI R19, RZ, 0x7, R116 ;  /* 0x00000007ff137819 */ /* 0x001fe20000011674 */
[----:B------:R-:W-:-:S02]  /*3370*/  VIADD R112, R4, 0xffffffc0 ;  /* 0xffffffc004707836 */ /* 0x000fc40000000000 */
[----:B------:R-:W-:Y:S01]  /*3380*/  IMAD R52, R214, 0x38, RZ ;  /* 0x00000038d6347824 */ /* 0x000fe200078e02ff */
[----:B------:R0:W5:Y:S01]  /*3390*/  @!P1 LDG.E.U16 R5, desc[UR22][R12.64] ;  /* 0x000000160c059981 */ /* 0x000162000c1e1500 */
[-C--:B------:R-:W-:Y:S02]  /*33a0*/  IADD3 R14, P1, PT, R108, R117.reuse, RZ ;  /* 0x000000756c0e7210 */ /* 0x080fe40007f3e0ff */
[----:B------:R-:W-:Y:S01]  /*33b0*/  PRMT R88, RZ, 0x7610, R88 ;  /* 0x00007610ff587816 */ /* 0x000fe20000000058 */
[----:B------:R-:W-:Y:S01]  /*33c0*/  IMAD R53, R214, 0x3a, RZ ;  /* 0x0000003ad6357824 */ /* 0x000fe200078e02ff */
[----:B------:R-:W-:Y:S01]  /*33d0*/  IADD3 R18, P4, PT, R74, R117, RZ ;  /* 0x000000754a127210 */ /* 0x000fe20007f9e0ff */
[C---:B------:R-:W-:Y:S01]  /*33e0*/  IMAD R56, R214.reuse, 0x3e, RZ ;  /* 0x0000003ed6387824 */ /* 0x040fe200078e02ff */
[--C-:B------:R-:W-:Y:S01]  /*33f0*/  SHF.R.U32.HI R16, RZ, 0x6, R116.reuse ;  /* 0x00000006ff107819 */ /* 0x100fe20000011674 */
[----:B------:R-:W-:Y:S01]  /*3400*/  IMAD R68, R214, 0x42, RZ ;  /* 0x00000042d6447824 */ /* 0x000fe200078e02ff */
[-C--:B------:R-:W-:Y:S01]  /*3410*/  LEA.HI.X.SX32 R15, R106, R75.reuse, 0x1, P1 ;  /* 0x0000004b6a0f7211 */ /* 0x080fe200008f0eff */
[C---:B------:R-:W-:Y:S01]  /*3420*/  IMAD R62, R214.reuse, 0x44, RZ ;  /* 0x00000044d63e7824 */ /* 0x040fe200078e02ff */
[----:B------:R-:W-:Y:S01]  /*3430*/  LOP3.LUT P1, RZ, R19, 0x1, RZ, 0xc0, !PT ;  /* 0x0000000113ff7812 */ /* 0x000fe2000782c0ff */
[----:B------:R-:W-:Y:S01]  /*3440*/  IMAD R64, R214, 0x46, RZ ;  /* 0x00000046d6407824 */ /* 0x000fe200078e02ff */
[----:B------:R-:W-:Y:S01]  /*3450*/  LEA.HI.X.SX32 R19, R108, R75, 0x1, P4 ;  /* 0x0000004b6c137211 */ /* 0x000fe200020f0eff */
[----:B------:R-:W5:Y:S01]  /*3460*/  @!P3 LDG.E.U16 R96, desc[UR22][R14.64] ;  /* 0x000000160e60b981 */ /* 0x000f62000c1e1500 */
[----:B------:R-:W-:Y:S01]  /*3470*/  LOP3.LUT P4, RZ, R16, 0x1, RZ, 0xc0, !PT ;  /* 0x0000000110ff7812 */ /* 0x000fe2000788c0ff */
[C---:B--2---:R-:W-:Y:S01]  /*3480*/  IMAD R21, R214.reuse, 0x19, RZ ;  /* 0x00000019d6157824 */ /* 0x044fe200078e02ff */
[-C--:B0-----:R-:W-:Y:S01]  /*3490*/  IADD3 R12, P3, PT, R33, R117.reuse, RZ ;  /* 0x00000075210c7210 */ /* 0x081fe20007f7e0ff */
[----:B------:R0:W5:Y:S01]  /*34a0*/  @!P5 LDG.E.U16 R90, desc[UR22][R18.64] ;  /* 0x00000016125ad981 */ /* 0x000162000c1e1500 */
[----:B------:R-:W-:Y:S01]  /*34b0*/  IADD3 R20, P5, PT, R37, R117, RZ ;  /* 0x0000007525147210 */ /* 0x000fe20007fbe0ff */
[C---:B------:R-:W-:Y:S01]  /*34c0*/  IMAD R58, R214.reuse, 0x48, RZ ;  /* 0x00000048d63a7824 */ /* 0x040fe200078e02ff */
[--C-:B------:R-:W-:Y:S01]  /*34d0*/  SHF.R.U32.HI R16, RZ, 0x5, R116.reuse ;  /* 0x00000005ff107819 */ /* 0x100fe20000011674 */
[----:B------:R-:W-:Y:S01]  /*34e0*/  IMAD R60, R214, 0x4a, RZ ;  /* 0x0000004ad63c7824 */ /* 0x000fe200078e02ff */
[-C--:B------:R-:W-:Y:S01]  /*34f0*/  LEA.HI.X.SX32 R13, R74, R75.reuse, 0x1, P3 ;  /* 0x0000004b4a0d7211 */ /* 0x080fe200018f0eff */
[C---:B------:R-:W-:Y:S01]  /*3500*/  IMAD R74, R214.reuse, 0x1a, RZ ;  /* 0x0000001ad64a7824 */ /* 0x040fe200078e02ff */
[----:B------:R-:W-:Y:S01]  /*3510*/  LEA.HI.X.SX32 R21, R21, R75, 0x1, P5 ;  /* 0x0000004b15157211 */ /* 0x000fe200028f0eff */
[----:B------:R-:W-:Y:S01]  /*3520*/  IMAD R44, R214, 0x6c, RZ ;  /* 0x0000006cd62c7824 */ /* 0x000fe200078e02ff */
[----:B------:R-:W-:Y:S01]  /*3530*/  ISETP.GE.U32.AND P3, PT, R22, 0x7fffffb3, PT ;  /* 0x7fffffb31600780c */ /* 0x000fe20003f66070 */
[----:B------:R2:W5:Y:S01]  /*3540*/  @P1 LDG.E.U16 R79, desc[UR22][R12.64] ;  /* 0x000000160c4f1981 */ /* 0x000562000c1e1500 */
[----:B------:R-:W-:Y:S01]  /*3550*/  LOP3.LUT P5, RZ, R16, 0x1, RZ, 0xc0, !PT ;  /* 0x0000000110ff7812 */ /* 0x000fe200078ac0ff */
[----:B0-----:R-:W-:Y:S01]  /*3560*/  VIADD R19, R4, 0xfffffff8 ;  /* 0xfffffff804137836 */ /* 0x001fe20000000000 */
[-C--:B------:R-:W-:Y:S01]  /*3570*/  IADD3 R14, P1, PT, R74, R117.reuse, RZ ;  /* 0x000000754a0e7210 */ /* 0x080fe20007f3e0ff */
[----:B------:R0:W5:Y:S01]  /*3580*/  @P4 LDG.E.U16 R78, desc[UR22][R20.64] ;  /* 0x00000016144e4981 */ /* 0x000162000c1e1500 */
[----:B------:R-:W-:Y:S01]  /*3590*/  IADD3 R18, P4, PT, R41, R117, RZ ;  /* 0x0000007529127210 */ /* 0x000fe20007f9e0ff */
[C---:B------:R-:W-:Y:S01]  /*35a0*/  IMAD R46, R214.reuse, 0x6e, RZ ;  /* 0x0000006ed62e7824 */ /* 0x040fe200078e02ff */
[----:B------:R-:W-:Y:S01]  /*35b0*/  SHF.R.U32.HI R16, RZ, 0x4, R116 ;  /* 0x00000004ff107819 */ /* 0x000fe20000011674 */
[C---:B------:R-:W-:Y:S01]  /*35c0*/  IMAD R48, R214.reuse, 0x70, RZ ;  /* 0x00000070d6307824 */ /* 0x040fe200078e02ff */
[-C--:B------:R-:W-:Y:S01]  /*35d0*/  LEA.HI.X.SX32 R15, R109, R75.reuse, 0x1, P1 ;  /* 0x0000004b6d0f7211 */ /* 0x080fe200008f0eff */
[C---:B------:R-:W-:Y:S01]  /*35e0*/  IMAD R50, R214.reuse, 0x72, RZ ;  /* 0x00000072d6327824 */ /* 0x040fe200078e02ff */
[----:B------:R-:W-:Y:S01]  /*35f0*/  ISETP.GE.U32.AND P1, PT, R19, 0x7fffffb9, PT ;  /* 0x7fffffb91300780c */ /* 0x000fe20003f26070 */
[----:B------:R-:W-:Y:S01]  /*3600*/  IMAD R54, R214, 0x76, RZ ;  /* 0x00000076d6367824 */ /* 0x000fe200078e02ff */
[----:B------:R-:W-:Y:S01]  /*3610*/  LEA.HI.X.SX32 R19, R74, R75, 0x1, P4 ;  /* 0x0000004b4a137211 */ /* 0x000fe200020f0eff */
[----:B------:R3:W5:Y:S01]  /*3620*/  @!P3 LDG.E.U16 R89, desc[UR22][R14.64] ;  /* 0x000000160e59b981 */ /* 0x000762000c1e1500 */
[----:B------:R-:W-:Y:S01]  /*3630*/  LOP3.LUT P4, RZ, R16, 0x1, RZ, 0xc0, !PT ;  /* 0x0000000110ff7812 */ /* 0x000fe2000788c0ff */
[----:B--2---:R-:W-:Y:S01]  /*3640*/  IMAD R13, R214, 0x1b, RZ ;  /* 0x0000001bd60d7824 */ /* 0x004fe200078e02ff */
[-C--:B0-----:R-:W-:Y:S01]  /*3650*/  IADD3 R20, P3, PT, R45, R117.reuse, RZ ;  /* 0x000000752d147210 */ /* 0x081fe20007f7e0ff */
[----:B------:R0:W5:Y:S01]  /*3660*/  @P5 LDG.E.U16 R77, desc[UR22][R18.64] ;  /* 0x00000016124d5981 */ /* 0x000162000c1e1500 */
[----:B------:R-:W-:Y:S01]  /*3670*/  IADD3 R12, P5, PT, R110, R117, RZ ;  /* 0x000000756e0c7210 */ /* 0x000fe20007fbe0ff */
[----:B------:R-:W-:Y:S01]  /*3680*/  IMAD R55, R214, 0x3b, RZ ;  /* 0x0000003bd6377824 */ /* 0x000fe200078e02ff */
[-C--:B------:R-:W-:Y:S01]  /*3690*/  LEA.HI.X.SX32 R21, R13, R75.reuse, 0x1, P3 ;  /* 0x0000004b0d157211 */ /* 0x080fe200018f0eff */
[C---:B------:R-:W-:Y:S01]  /*36a0*/  VIADD R16, R4.reuse, 0xffffffcc ;  /* 0xffffffcc04107836 */ /* 0x040fe20000000000 */
[----:B------:R-:W-:Y:S01]  /*36b0*/  LEA.HI.X.SX32 R13, R111, R75, 0x1, P5 ;  /* 0x0000004b6f0d7211 */ /* 0x000fe200028f0eff */
[----:B---3--:R-:W-:-:S02]  /*36c0*/  VIADD R14, R4, 0xffffffcd ;  /* 0xffffffcd040e7836 */ /* 0x008fc40000000000 */
[C---:B------:R-:W-:Y:S02]  /*36d0*/  IMAD R156, R214.reuse, 0x7e, RZ ;  /* 0x0000007ed69c7824 */ /* 0x040fe400078e02ff */
[----:B------:R-:W-:Y:S01]  /*36e0*/  IMAD R122, R214, 0x78, RZ ;  /* 0x00000078d67a7824 */ /* 0x000fe200078e02ff */
[----:B------:R2:W5:Y:S01]  /*36f0*/  @P4 LDG.E.U16 R76, desc[UR22][R20.64] ;  /* 0x00000016144c4981 */ /* 0x000562000c1e1500 */
[----:B------:R-:W-:Y:S01]  /*3700*/  VIADD R15, R4, 0xffffffce ;  /* 0xffffffce040f7836 */ /* 0x000fe20000000000 */
[----:B------:R-:W-:Y:S01]  /*3710*/  ISETP.GE.U32.AND P4, PT, R14, 0x7fffff8e, PT ;  /* 0x7fffff8e0e00780c */ /* 0x000fe20003f86070 */
[----:B------:R-:W-:Y:S01]  /*3720*/  VIADD R14, R4, 0xffffffcf ;  /* 0xffffffcf040e7836 */ /* 0x000fe20000000000 */
[----:B------:R3:W5:Y:S01]  /*3730*/  @!P1 LDG.E.U16 R95, desc[UR22][R12.64] ;  /* 0x000000160c5f9981 */ /* 0x000762000c1e1500 */
[----:B------:R-:W-:Y:S01]  /*3740*/  ISETP.GE.U32.AND P5, PT, R16, 0x7fffff8d, PT ;  /* 0x7fffff8d1000780c */ /* 0x000fe20003fa6070 */
[----:B------:R-:W-:Y:S01]  /*3750*/  IMAD R158, R214, 0x1e, RZ ;  /* 0x0000001ed69e7824 */ /* 0x000fe200078e02ff */
[----:B------:R-:W-:Y:S01]  /*3760*/  ISETP.GE.U32.AND P1, PT, R15, 0x7fffff8f, PT ;  /* 0x7fffff8f0f00780c */ /* 0x000fe20003f26070 */
[----:B------:R-:W-:Y:S01]  /*3770*/  VIADD R15, R4, 0xffffffc8 ;  /* 0xffffffc8040f7836 */ /* 0x000fe20000000000 */
[----:B0-----:R-:W-:Y:S01]  /*3780*/  SEL R18, RZ, 0x1, P5 ;  /* 0x00000001ff127807 */ /* 0x001fe20002800000 */
[----:B-1----:R-:W0:Y:S01]  /*3790*/  LDCU UR4, c[0x0][0x3b0] ;  /* 0x00007600ff0477ac */ /* 0x002e220008000800 */
[----:B------:R-:W-:Y:S01]  /*37a0*/  ISETP.GE.U32.AND P5, PT, R14, 0x7fffff90, PT ;  /* 0x7fffff900e00780c */ /* 0x000fe20003fa6070 */
[----:B------:R-:W-:Y:S01]  /*37b0*/  VIADD R14, R4, 0xffffffc9 ;  /* 0xffffffc9040e7836 */ /* 0x000fe20000000000 */
[----:B------:R-:W-:-:S02]  /*37c0*/  SEL R19, RZ, 0x1fffe, P4 ;  /* 0x0001fffeff137807 */ /* 0x000fc40002000000 */
[----:B------:R-:W-:Y:S01]  /*37d0*/  ISETP.GE.U32.AND P4, PT, R15, 0x7fffff89, PT ;  /* 0x7fffff890f00780c */ /* 0x000fe20003f86070 */
[C---:B------:R-:W-:Y:S01]  /*37e0*/  VIADD R15, R4.reuse, 0xffffffca ;  /* 0xffffffca040f7836 */ /* 0x040fe20000000000 */
[----:B------:R-:W-:Y:S01]  /*37f0*/  SEL R16, RZ, 0x4, P1 ;  /* 0x00000004ff107807 */ /* 0x000fe20000800000 */
[----:B--2---:R-:W-:Y:S01]  /*3800*/  VIADD R20, R4, 0xffffffcb ;  /* 0xffffffcb04147836 */ /* 0x004fe20000000000 */
[----:B------:R-:W-:Y:S01]  /*3810*/  ISETP.GE.U32.AND P1, PT, R14, 0x7fffff8a, PT ;  /* 0x7fffff8a0e00780c */ /* 0x000fe20003f26070 */
[C---:B---3--:R-:W-:Y:S01]  /*3820*/  VIADD R12, R4.reuse, 0xffffffc4 ;  /* 0xffffffc4040c7836 */ /* 0x048fe20000000000 */
[----:B------:R-:W-:Y:S02]  /*3830*/  SEL R13, RZ, 0x7fff8, P5 ;  /* 0x0007fff8ff0d7807 */ /* 0x000fe40002800000 */
[----:B------:R-:W-:Y:S01]  /*3840*/  ISETP.GE.U32.AND P5, PT, R15, 0x7fffff8b, PT ;  /* 0x7fffff8b0f00780c */ /* 0x000fe20003fa6070 */
[----:B------:R-:W-:Y:S01]  /*3850*/  VIADD R15, R4, 0xffffffc5 ;  /* 0xffffffc5040f7836 */ /* 0x000fe20000000000 */
[----:B------:R-:W-:-:S02]  /*3860*/  SEL R14, RZ, 0x1, P4 ;  /* 0x00000001ff0e7807 */ /* 0x000fc40002000000 */
[----:B------:R-:W-:Y:S01]  /*3870*/  ISETP.GE.U32.AND P4, PT, R20, 0x7fffff8c, PT ;  /* 0x7fffff8c1400780c */ /* 0x000fe20003f86070 */
[----:B------:R-:W-:Y:S01]  /*3880*/  VIADD R20, R4, 0xffffffc6 ;  /* 0xffffffc604147836 */ /* 0x000fe20000000000 */
[----:B------:R-:W-:Y:S02]  /*3890*/  SEL R21, RZ, 0x1fffe, P1 ;  /* 0x0001fffeff157807 */ /* 0x000fe40000800000 */
[----:B------:R-:W-:Y:S02]  /*38a0*/  ISETP.GE.U32.AND P1, PT, R12, 0x7fffff85, PT ;  /* 0x7fffff850c00780c */ /* 0x000fe40003f26070 */
[----:B------:R-:W-:Y:S01]  /*38b0*/  SEL R12, RZ, 0x4, P5 ;  /* 0x00000004ff0c7807 */ /* 0x000fe20002800000 */
[----:B------:R-:W-:Y:S01]  /*38c0*/  VIADD R22, R4, 0xfffffff1 ;  /* 0xfffffff104167836 */ /* 0x000fe20000000000 */
[----:B------:R-:W-:Y:S02]  /*38d0*/  ISETP.GE.U32.AND P5, PT, R15, 0x7fffff86, PT ;  /* 0x7fffff860f00780c */ /* 0x000fe40003fa6070 */
[----:B------:R-:W-:-:S02]  /*38e0*/  SEL R15, RZ, 0x7fff8, P4 ;  /* 0x0007fff8ff0f7807 */ /* 0x000fc40002000000 */
[----:B------:R-:W-:Y:S01]  /*38f0*/  ISETP.GE.U32.AND P4, PT, R20, 0x7fffff87, PT ;  /* 0x7fffff871400780c */ /* 0x000fe20003f86070 */
[----:B------:R-:W-:Y:S01]  /*3900*/  VIADD R20, R4, 0xffffffc1 ;  /* 0xffffffc104147836 */ /* 0x000fe20000000000 */
[----:B------:R-:W-:Y:S02]  /*3910*/  ISETP.GE.U32.AND P3, PT, R22, 0x7fffffb2, PT ;  /* 0x7fffffb21600780c */ /* 0x000fe40003f66070 */
[----:B------:R-:W-:Y:S02]  /*3920*/  SEL R22, RZ, 0x1, P1 ;  /* 0x00000001ff167807 */ /* 0x000fe40000800000 */
[----:B------:R-:W-:Y:S02]  /*3930*/  ISETP.GE.U32.AND P1, PT, R20, 0x7fffff82, PT ;  /* 0x7fffff821400780c */ /* 0x000fe40003f26070 */
[----:B------:R-:W-:Y:S02]  /*3940*/  SEL R20, RZ, 0x4, P4 ;  /* 0x00000004ff147807 */ /* 0x000fe40002000000 */
[----:B------:R-:W-:Y:S01]  /*3950*/  ISETP.GE.U32.AND P4, PT, R26, 0x7fffff84, PT ;  /* 0x7fffff841a00780c */ /* 0x000fe20003f86070 */
[----:B------:R-:W-:Y:S01]  /*3960*/  VIADD R26, R4, 0xffffffdd ;  /* 0xffffffdd041a7836 */ /* 0x000fe20000000000 */
[----:B------:R-:W-:-:S02]  /*3970*/  SEL R29, RZ, 0x1fffe, P1 ;  /* 0x0001fffeff1d7807 */ /* 0x000fc40000800000 */
[----:B------:R-:W-:Y:S02]  /*3980*/  ISETP.GE.U32.AND P6, PT, R23, 0x7fffff88, PT ;  /* 0x7fffff881700780c */ /* 0x000fe40003fc6070 */
[----:B------:R-:W-:Y:S01]  /*3990*/  ISETP.GE.U32.AND P1, PT, R26, 0x7fffff9e, PT ;  /* 0x7fffff9e1a00780c */ /* 0x000fe20003f26070 */
[C---:B------:R-:W-:Y:S02]  /*39a0*/  VIADD R26, R4.reuse, 0xffffffdf ;  /* 0xffffffdf041a7836 */ /* 0x040fe40000000000 */
[----:B------:R-:W-:Y:S01]  /*39b0*/  VIADD R23, R4, 0xffffffc2 ;  /* 0xffffffc204177836 */ /* 0x000fe20000000000 */
[----:B------:R-:W-:Y:S02]  /*39c0*/  SEL R27, RZ, 0x7fff8, P4 ;  /* 0x0007fff8ff1b7807 */ /* 0x000fe40002000000 */
[----:B------:R-:W-:Y:S02]  /*39d0*/  SEL R25, RZ, 0x1fffe, P5 ;  /* 0x0001fffeff197807 */ /* 0x000fe40002800000 */
[----:B------:R-:W-:Y:S01]  /*39e0*/  ISETP.GE.U32.AND P4, PT, R26, 0x7fffffa0, PT ;  /* 0x7fffffa01a00780c */ /* 0x000fe20003f86070 */
[----:B------:R-:W-:Y:S01]  /*39f0*/  VIADD R26, R4, 0xffffffd9 ;  /* 0xffffffd9041a7836 */ /* 0x000fe20000000000 */
[----:B------:R-:W-:-:S02]  /*3a00*/  ISETP.GE.U32.AND P5, PT, R23, 0x7fffff83, PT ;  /* 0x7fffff831700780c */ /* 0x000fc40003fa6070 */
[----:B------:R-:W-:Y:S02]  /*3a10*/  SEL R23, RZ, 0x7fff8, P6 ;  /* 0x0007fff8ff177807 */ /* 0x000fe40003000000 */
[----:B------:R-:W-:Y:S02]  /*3a20*/  ISETP.GE.U32.AND P6, PT, R24, 0x7fffff9d, PT ;  /* 0x7fffff9d1800780c */ /* 0x000fe40003fc6070 */
[----:B------:R-:W-:Y:S02]  /*3a30*/  SEL R24, RZ, 0x4, P5 ;  /* 0x00000004ff187807 */ /* 0x000fe40002800000 */
[----:B------:R-:W-:Y:S02]  /*3a40*/  SEL R35, RZ, 0x1fffe, P1 ;  /* 0x0001fffeff237807 */ /* 0x000fe40000800000 */
[----:B------:R-:W-:Y:S01]  /*3a50*/  ISETP.GE.U32.AND P5, PT, R28, 0x7fffff9f, PT ;  /* 0x7fffff9f1c00780c */ /* 0x000fe20003fa6070 */
[----:B------:R-:W-:Y:S01]  /*3a60*/  VIADD R28, R4, 0xffffffd8 ;  /* 0xffffffd8041c7836 */ /* 0x000fe20000000000 */
[----:B------:R-:W-:Y:S01]  /*3a70*/  ISETP.GE.U32.AND P1, PT, R26, 0x7fffff9a, PT ;  /* 0x7fffff9a1a00780c */ /* 0x000fe20003f26070 */
[----:B------:R-:W-:Y:S01]  /*3a80*/  VIADD R26, R4, 0xffffffdb ;  /* 0xffffffdb041a7836 */ /* 0x000fe20000000000 */
[----:B------:R-:W-:-:S02]  /*3a90*/  SEL R30, RZ, 0x1, P6 ;  /* 0x00000001ff1e7807 */ /* 0x000fc40003000000 */
[----:B------:R-:W-:Y:S02]  /*3aa0*/  SEL R31, RZ, 0x7fff8, P4 ;  /* 0x0007fff8ff1f7807 */ /* 0x000fe40002000000 */
[----:B------:R-:W-:Y:S02]  /*3ab0*/  ISETP.GE.U32.AND P6, PT, R28, 0x7fffff99, PT ;  /* 0x7fffff991c00780c */ /* 0x000fe40003fc6070 */
[----:B------:R-:W-:Y:S01]  /*3ac0*/  ISETP.GE.U32.AND P4, PT, R26, 0x7fffff9c, PT ;  /* 0x7fffff9c1a00780c */ /* 0x000fe20003f86070 */
[----:B------:R-:W-:Y:S01]  /*3ad0*/  VIADD R26, R4, 0xffffffd5 ;  /* 0xffffffd5041a7836 */ /* 0x000fe20000000000 */
        /* <DEDUP_REMOVED lines=22> */
[----:B------:R-:W-:Y:S01]  /*3c40*/  SEL R42, RZ, 0x1, P1 ;  /* 0x00000001ff2a7807 */ /* 0x000fe20000800000 */
[----:B------:R-:W-:Y:S01]  /*3c50*/  IMAD.IADD R18, R18, 0x1, R19 ;  /* 0x0000000112127824 */ /* 0x000fe200078e0213 */
[----:B------:R-:W-:Y:S01]  /*3c60*/  ISETP.GE.U32.AND P1, PT, R112, 0x7fffff81, PT ;  /* 0x7fffff817000780c */ /* 0x000fe20003f26070 */
[----:B------:R-:W-:Y:S01]  /*3c70*/  IMAD.IADD R14, R14, 0x1, R21 ;  /* 0x000000010e0e7824 */ /* 0x000fe200078e0215 */
[----:B------:R-:W-:-:S02]  /*3c80*/  SEL R51, RZ, 0x1fffe, P5 ;  /* 0x0001fffeff337807 */ /* 0x000fc40002800000 */
[----:B------:R-:W-:Y:S02]  /*3c90*/  ISETP.GE.U32.AND P5, PT, R40, 0x7fffffb1, PT ;  /* 0x7fffffb12800780c */ /* 0x000fe40003fa6070 */
[----:B------:R-:W-:Y:S02]  /*3ca0*/  SEL R40, RZ, 0x4, P4 ;  /* 0x00000004ff287807 */ /* 0x000fe40002000000 */
[----:B------:R-:W-:Y:S02]  /*3cb0*/  ISETP.GE.U32.AND P4, PT, R26, 0x7fffff94, PT ;  /* 0x7fffff941a00780c */ /* 0x000fe40003f86070 */
[----:B------:R-:W-:Y:S02]  /*3cc0*/  SEL R26, RZ, 0x1, P1 ;  /* 0x00000001ff1a7807 */ /* 0x000fe40000800000 */
[----:B------:R-:W-:Y:S02]  /*3cd0*/  LOP3.LUT R18, R18, 0x3, RZ, 0xc0, !PT ;  /* 0x0000000312127812 */ /* 0x000fe400078ec0ff */
[----:B------:R-:W-:Y:S01]  /*3ce0*/  LOP3.LUT R14, R14, 0x3, RZ, 0xc0, !PT ;  /* 0x000000030e0e7812 */ /* 0x000fe200078ec0ff */
[----:B------:R-:W-:Y:S01]  /*3cf0*/  IMAD.IADD R26, R26, 0x1, R29 ;  /* 0x000000011a1a7824 */ /* 0x000fe200078e021d */
[----:B------:R-:W-:Y:S01]  /*3d00*/  IADD3 R16, PT, PT, R18, R13, R16 ;  /* 0x0000000d12107210 */ /* 0x000fe20007ffe010 */
[----:B------:R-:W-:Y:S01]  /*3d10*/  IMAD.IADD R42, R42, 0x1, R51 ;  /* 0x000000012a2a7824 */ /* 0x000fe200078e0233 */
[----:B------:R-:W-:Y:S01]  /*3d20*/  IADD3 R18, PT, PT, R14, R15, R12 ;  /* 0x0000000f0e127210 */ /* 0x000fe20007ffe00c */
[----:B------:R-:W-:Y:S01]  /*3d30*/  IMAD R74, R214, 0x1c, RZ ;  /* 0x0000001cd64a7824 */ /* 0x000fe200078e02ff */
[----:B------:R-:W-:-:S02]  /*3d40*/  SEL R15, RZ, 0x7fff8, P4 ;  /* 0x0007fff8ff0f7807 */ /* 0x000fc40002000000 */
[----:B------:R-:W-:Y:S01]  /*3d50*/  IADD3 R12, P4, PT, R52, R117, RZ ;  /* 0x00000075340c7210 */ /* 0x000fe20007f9e0ff */
[----:B------:R-:W-:Y:S01]  /*3d60*/  IMAD.IADD R22, R22, 0x1, R25 ;  /* 0x0000000116167824 */ /* 0x000fe200078e0219 */
[----:B------:R-:W-:Y:S01]  /*3d70*/  SEL R38, RZ, 0x1, P6 ;  /* 0x00000001ff267807 */ /* 0x000fe20003000000 */
[----:B------:R-:W-:Y:S01]  /*3d80*/  IMAD.IADD R34, R34, 0x1, R43 ;  /* 0x0000000122227824 */ /* 0x000fe200078e022b */
[----:B------:R-:W-:Y:S02]  /*3d90*/  LOP3.LUT R26, R26, 0x3, RZ, 0xc0, !PT ;  /* 0x000000031a1a7812 */ /* 0x000fe400078ec0ff */
[----:B------:R-:W-:Y:S02]  /*3da0*/  LOP3.LUT R42, R42, 0x3, RZ, 0xc0, !PT ;  /* 0x000000032a2a7812 */ /* 0x000fe400078ec0ff */
[----:B------:R-:W-:Y:S01]  /*3db0*/  LEA.HI.X.SX32 R13, R74, R75, 0x1, P4 ;  /* 0x0000004b4a0d7211 */ /* 0x000fe200020f0eff */
[----:B------:R-:W-:Y:S01]  /*3dc0*/  IMAD.IADD R38, R38, 0x1, R49 ;  /* 0x0000000126267824 */ /* 0x000fe200078e0231 */
[----:B------:R-:W-:-:S02]  /*3dd0*/  IADD3 R14, P4, PT, R74, R117, RZ ;  /* 0x000000754a0e7210 */ /* 0x000fc40007f9e0ff */
[----:B------:R-:W-:Y:S02]  /*3de0*/  SHF.R.U32.HI R19, RZ, 0x3, R116 ;  /* 0x00000003ff137819 */ /* 0x000fe40000011674 */
[----:B------:R-:W-:Y:S02]  /*3df0*/  LOP3.LUT R22, R22, 0x3, RZ, 0xc0, !PT ;  /* 0x0000000316167812 */ /* 0x000fe400078ec0ff */
[----:B------:R-:W-:Y:S02]  /*3e00*/  IADD3 R24, PT, PT, R26, R27, R24 ;  /* 0x0000001b1a187210 */ /* 0x000fe40007ffe018 */
[----:B------:R-:W-:Y:S02]  /*3e10*/  LOP3.LUT R34, R34, 0x3, RZ, 0xc0, !PT ;  /* 0x0000000322227812 */ /* 0x000fe400078ec0ff */
[----:B------:R-:W-:Y:S02]  /*3e20*/  IADD3 R40, PT, PT, R42, R15, R40 ;  /* 0x0000000f2a287210 */ /* 0x000fe40007ffe028 */
[----:B------:R-:W-:-:S02]  /*3e30*/  LEA.HI.X.SX32 R15, R110, R75, 0x1, P4 ;  /* 0x0000004b6e0f7211 */ /* 0x000fc400020f0eff */
[----:B------:R-:W-:Y:S01]  /*3e40*/  LOP3.LUT P4, RZ, R19, 0x1, RZ, 0xc0, !PT ;  /* 0x0000000113ff7812 */ /* 0x000fe2000788c0ff */
[----:B------:R-:W-:Y:S01]  /*3e50*/  IMAD.IADD R30, R30, 0x1, R35 ;  /* 0x000000011e1e7824 */ /* 0x000fe200078e0223 */
[----:B------:R-:W-:Y:S01]  /*3e60*/  IADD3 R20, PT, PT, R22, R23, R20 ;  /* 0x0000001716147210 */ /* 0x000fe20007ffe014 */
[----:B------:R-:W-:Y:S01]  /*3e70*/  IMAD.SHL.U32 R18, R18, 0x100, RZ ;  /* 0x0000010012127824 */ /* 0x000fe200078e00ff */
[----:B------:R-:W-:Y:S01]  /*3e80*/  IADD3 R32, PT, PT, R34, R39, R32 ;  /* 0x0000002722207210 */ /* 0x000fe20007ffe020 */
[----:B------:R-:W5:Y:S01]  /*3e90*/  @!P3 LDG.E.U16 R88, desc[UR22][R14.64] ;  /* 0x000000160e58b981 */ /* 0x000f62000c1e1500 */
[----:B------:R-:W-:Y:S02]  /*3ea0*/  LOP3.LUT R38, R38, 0x3, RZ, 0xc0, !PT ;  /* 0x0000000326267812 */ /* 0x000fe400078ec0ff */
[----:B------:R-:W-:Y:S01]  /*3eb0*/  LOP3.LUT R19, R24, 0xf, RZ, 0xc0, !PT ;  /* 0x0000000f18137812 */ /* 0x000fe200078ec0ff */
[----:B------:R-:W-:Y:S01]  /*3ec0*/  IMAD.SHL.U32 R32, R32, 0x100, RZ ;  /* 0x0000010020207824 */ /* 0x000fe200078e00ff */
[----:B------:R-:W-:-:S02]  /*3ed0*/  IADD3 R36, PT, PT, R38, R47, R36 ;  /* 0x0000002f26247210 */ /* 0x000fc40007ffe024 */
[----:B------:R-:W-:Y:S01]  /*3ee0*/  LOP3.LUT R21, R40, 0xf, RZ, 0xc0, !PT ;  /* 0x0000000f28157812 */ /* 0x000fe200078ec0ff */
[----:B------:R-:W-:Y:S01]  /*3ef0*/  IMAD R57, R20, 0x10, R19 ;  /* 0x0000001014397824 */ /* 0x000fe200078e0213 */
[----:B------:R-:W-:Y:S02]  /*3f00*/  LOP3.LUT R30, R30, 0x3, RZ, 0xc0, !PT ;  /* 0x000000031e1e7812 */ /* 0x000fe400078ec0ff */
[----:B------:R-:W-:Y:S01]  /*3f10*/  LOP3.LUT R19, R18, 0xf00, RZ, 0xe2, !PT ;  /* 0x00000f0012137812 */ /* 0x000fe200078ee2ff */
[----:B------:R-:W-:Y:S01]  /*3f20*/  IMAD R121, R36, 0x10, R21 ;  /* 0x0000001024797824 */ /* 0x000fe200078e0215 */
[----:B------:R-:W-:Y:S02]  /*3f30*/  IADD3 R28, PT, PT, R30, R31, R28 ;  /* 0x0000001f1e1c7210 */ /* 0x000fe40007ffe01c */
[----:B------:R-:W-:Y:S01]  /*3f40*/  LOP3.LUT R21, R32, 0xf00, RZ, 0xe2, !PT ;  /* 0x00000f0020157812 */ /* 0x000fe200078ee2ff */
[----:B------:R-:W-:Y:S01]  /*3f50*/  IMAD R113, R16, 0x1000, R19 ;  /* 0x0000100010717824 */ /* 0x000fe200078e0213 */
[----:B------:R-:W-:Y:S01]  /*3f60*/  PRMT R74, RZ, 0x7610, R74 ;  /* 0x00007610ff4a7816 */ /* 0x000fe2000000004a */
[----:B------:R-:W-:Y:S01]  /*3f70*/  IMAD R19, R214, 0x1d, RZ ;  /* 0x0000001dd6137824 */ /* 0x000fe200078e02ff */
[----:B------:R-:W-:Y:S01]  /*3f80*/  IADD3 R72, P3, PT, R53, R117, RZ ;  /* 0x0000007535487210 */ /* 0x000fe20007f7e0ff */
[----:B------:R-:W-:-:S02]  /*3f90*/  IMAD R119, R28, 0x1000, R21 ;  /* 0x000010001c777824 */ /* 0x000fc400078e0215 */
[C---:B------:R-:W-:Y:S01]  /*3fa0*/  IMAD R21, R214.reuse, 0x1f, RZ ;  /* 0x0000001fd6157824 */ /* 0x040fe200078e02ff */
[----:B------:R1:W5:Y:S01]  /*3fb0*/  @P4 LDG.E.U16 R74, desc[UR22][R12.64] ;  /* 0x000000160c4a4981 */ /* 0x000362000c1e1500 */
[----:B------:R-:W-:Y:S01]  /*3fc0*/  IMAD.SHL.U32 R23, R214, 0x20, RZ ;  /* 0x00000020d6177824 */ /* 0x000fe200078e00ff */
[----:B------:R-:W-:Y:S02]  /*3fd0*/  IADD3 R70, P4, PT, R56, R117, RZ ;  /* 0x0000007538467210 */ /* 0x000fe40007f9e0ff */
[----:B------:R-:W-:Y:S02]  /*3fe0*/  LEA.HI.X.SX32 R73, R19, R75, 0x1, P3 ;  /* 0x0000004b13497211 */ /* 0x000fe400018f0eff */
[C---:B------:R-:W-:Y:S01]  /*3ff0*/  LEA R66, P3, R214.reuse, R117, 0x6 ;  /* 0x00000075d6427211 */ /* 0x040fe200078630ff */
[----:B------:R-:W-:Y:S01]  /*4000*/  IMAD R25, R214, 0x21, RZ ;  /* 0x00000021d6197824 */ /* 0x000fe200078e02ff */
[----:B------:R-:W-:Y:S02]  /*4010*/  LEA.HI.X.SX32 R71, R21, R75, 0x1, P4 ;  /* 0x0000004b15477211 */ /* 0x000fe400020f0eff */
[----:B------:R-:W-:-:S02]  /*4020*/  IADD3 R68, P4, PT, R68, R117, RZ ;  /* 0x0000007544447210 */ /* 0x000fc40007f9e0ff */
[----:B------:R-:W-:Y:S02]  /*4030*/  LEA.HI.X.SX32 R67, R23, R75, 0x1, P3 ;  /* 0x0000004b17437211 */ /* 0x000fe400018f0eff */
[----:B------:R-:W-:Y:S01]  /*4040*/  IADD3 R62, P3, PT, R62, R117, RZ ;  /* 0x000000753e3e7210 */ /* 0x000fe20007f7e0ff */
[C---:B------:R-:W-:Y:S01]  /*4050*/  IMAD R27, R214.reuse, 0x23, RZ ;  /* 0x00000023d61b7824 */ /* 0x040fe200078e02ff */
[----:B------:R-:W-:Y:S01]  /*4060*/  LEA.HI.X.SX32 R69, R25, R75, 0x1, P4 ;  /* 0x0000004b19457211 */ /* 0x000fe200020f0eff */
[----:B-1----:R-:W-:Y:S01]  /*4070*/  IMAD R12, R214, 0x4c, RZ ;  /* 0x0000004cd60c7824 */ /* 0x002fe200078e02ff */
[----:B------:R-:W-:Y:S02]  /*4080*/  IADD3 R64, P4, PT, R64, R117, RZ ;  /* 0x0000007540407210 */ /* 0x000fe40007f9e0ff */
[----:B------:R-:W-:Y:S02]  /*4090*/  LEA.HI.X.SX32 R63, R8, R75, 0x1, P3 ;  /* 0x0000004b083f7211 */ /* 0x000fe400018f0eff */
[----:B------:R-:W-:Y:S01]  /*40a0*/  IADD3 R58, P3, PT, R58, R117, RZ ;  /* 0x000000753a3a7210 */ /* 0x000fe20007f7e0ff */
[C---:B------:R-:W-:Y:S01]  /*40b0*/  IMAD R13, R214.reuse, 0x25, RZ ;  /* 0x00000025d60d7824 */ /* 0x040fe200078e02ff */
[----:B------:R-:W-:Y:S01]  /*40c0*/  LEA.HI.X.SX32 R65, R27, R75, 0x1, P4 ;  /* 0x0000004b1b417211 */ /* 0x000fe200020f0eff */
[----:B------:R-:W-:Y:S01]  /*40d0*/  IMAD R14, R214, 0x4e, RZ ;  /* 0x0000004ed60e7824 */ /* 0x000fe200078e02ff */
[----:B------:R-:W-:Y:S01]  /*40e0*/  IADD3 R60, P4, PT, R60, R117, RZ ;  /* 0x000000753c3c7210 */ /* 0x000fe20007f9e0ff */
[----:B------:R-:W-:Y:S01]  /*40f0*/  IMAD R16, R214, 0x50, RZ ;  /* 0x00000050d6107824 */ /* 0x000fe200078e02ff */
[----:B------:R-:W-:-:S02]  /*4100*/  LEA.HI.X.SX32 R59, R7, R75, 0x1, P3 ;  /* 0x0000004b073b7211 */ /* 0x000fc400018f0eff */
[----:B------:R-:W-:Y:S01]  /*4110*/  IADD3 R12, P3, PT, R12, R117, RZ ;  /* 0x000000750c0c7210 */ /* 0x000fe20007f7e0ff */
[C---:B------:R-:W-:Y:S01]  /*4120*/  IMAD R15, R214.reuse, 0x27, RZ ;  /* 0x00000027d60f7824 */ /* 0x040fe200078e02ff */
[----:B------:R-:W-:Y:S01]  /*4130*/  LEA.HI.X.SX32 R61, R13, R75, 0x1, P4 ;  /* 0x0000004b0d3d7211 */ /* 0x000fe200020f0eff */
[----:B------:R-:W-:Y:S01]  /*4140*/  IMAD R18, R214, 0x52, RZ ;  /* 0x00000052d6127824 */ /* 0x000fe200078e02ff */
[----:B------:R-:W-:Y:S01]  /*4150*/  IADD3 R14, P4, PT, R14, R117, RZ ;  /* 0x000000750e0e7210 */ /* 0x000fe20007f9e0ff */
[----:B------:R-:W-:Y:S01]  /*4160*/  IMAD R20, R214, 0x54, RZ ;  /* 0x00000054d6147824 */ /* 0x000fe200078e02ff */
        /* <DEDUP_REMOVED lines=40> */
[----:B------:R-:W-:Y:S02]  /*43f0*/  IADD3 R38, P4, PT, R38, R117, RZ ;  /* 0x0000007526267210 */ /* 0x000fe40007f9e0ff */
[----:B------:R-:W-:Y:S02]  /*4400*/  LEA.HI.X.SX32 R37, R37, R75, 0x1, P3 ;  /* 0x0000004b25257211 */ /* 0x000fe400018f0eff */
[----:B------:R-:W-:Y:S01]  /*4410*/  IADD3 R40, P3, PT, R40, R117, RZ ;  /* 0x0000007528287210 */ /* 0x000fe20007f7e0ff */
[----:B------:R-:W-:Y:S01]  /*4420*/  IMAD R49, R214, 0x35, RZ ;  /* 0x00000035d6317824 */ /* 0x000fe200078e02ff */
[----:B------:R-:W-:-:S02]  /*4430*/  LEA.HI.X.SX32 R39, R47, R75, 0x1, P4 ;  /* 0x0000004b2f277211 */ /* 0x000fc400020f0eff */
[----:B------:R-:W-:Y:S02]  /*4440*/  IADD3 R42, P4, PT, R42, R117, RZ ;  /* 0x000000752a2a7210 */ /* 0x000fe40007f9e0ff */
[----:B------:R-:W-:Y:S02]  /*4450*/  LEA.HI.X.SX32 R41, R41, R75, 0x1, P3 ;  /* 0x0000004b29297211 */ /* 0x000fe400018f0eff */
[----:B------:R-:W-:Y:S01]  /*4460*/  IADD3 R44, P3, PT, R44, R117, RZ ;  /* 0x000000752c2c7210 */ /* 0x000fe20007f7e0ff */
[C---:B------:R-:W-:Y:S01]  /*4470*/  IMAD R51, R214.reuse, 0x37, RZ ;  /* 0x00000037d6337824 */ /* 0x040fe200078e02ff */
[----:B------:R-:W-:Y:S01]  /*4480*/  LEA.HI.X.SX32 R43, R49, R75, 0x1, P4 ;  /* 0x0000004b312b7211 */ /* 0x000fe200020f0eff */
[----:B------:R-:W-:Y:S01]  /*4490*/  IMAD R6, R214, 0x74, RZ ;  /* 0x00000074d6067824 */ /* 0x000fe200078e02ff */
[----:B------:R-:W-:Y:S02]  /*44a0*/  IADD3 R46, P4, PT, R46, R117, RZ ;  /* 0x000000752e2e7210 */ /* 0x000fe40007f9e0ff */
        /* <DEDUP_REMOVED lines=8> */
[C---:B------:R-:W-:Y:S01]  /*4530*/  IMAD R9, R214.reuse, 0x3d, RZ ;  /* 0x0000003dd6097824 */ /* 0x040fe200078e02ff */
[----:B------:R-:W-:Y:S01]  /*4540*/  LEA.HI.X.SX32 R51, R7, R75, 0x1, P4 ;  /* 0x0000004b07337211 */ /* 0x000fe200020f0eff */
[----:B------:R-:W-:Y:S01]  /*4550*/  IMAD R10, R214, 0x7c, RZ ;  /* 0x0000007cd60a7824 */ /* 0x000fe200078e02ff */
[----:B------:R-:W-:-:S02]  /*4560*/  IADD3 R54, P4, PT, R54, R117, RZ ;  /* 0x0000007536367210 */ /* 0x000fc40007f9e0ff */
[----:B------:R-:W-:Y:S02]  /*4570*/  LEA.HI.X.SX32 R53, R53, R75, 0x1, P3 ;  /* 0x0000004b35357211 */ /* 0x000fe400018f0eff */
[----:B------:R-:W-:Y:S01]  /*4580*/  IADD3 R6, P3, PT, R8, R117, RZ ;  /* 0x0000007508067210 */ /* 0x000fe20007f7e0ff */
[----:B------:R-:W-:Y:S01]  /*4590*/  IMAD R11, R214, 0x3f, RZ ;  /* 0x0000003fd60b7824 */ /* 0x000fe200078e02ff */
[----:B------:R-:W-:Y:S02]  /*45a0*/  LEA.HI.X.SX32 R55, R55, R75, 0x1, P4 ;  /* 0x0000004b37377211 */ /* 0x000fe400020f0eff */
[----:B------:R-:W-:Y:S02]  /*45b0*/  IADD3 R8, P4, PT, R10, R117, RZ ;  /* 0x000000750a087210 */ /* 0x000fe40007f9e0ff */
[----:B------:R-:W-:Y:S02]  /*45c0*/  LEA.HI.X.SX32 R7, R9, R75, 0x1, P3 ;  /* 0x0000004b09077211 */ /* 0x000fe400018f0eff */
[----:B------:R-:W-:Y:S01]  /*45d0*/  IADD3 R10, P3, PT, R156, R117, RZ ;  /* 0x000000759c0a7210 */ /* 0x000fe20007f7e0ff */
[----:B------:R-:W-:Y:S01]  /*45e0*/  IMAD R156, R214, 0x3c, RZ ;  /* 0x0000003cd69c7824 */ /* 0x000fe200078e02ff */
[----:B------:R-:W-:-:S02]  /*45f0*/  LEA.HI.X.SX32 R9, R56, R75, 0x1, P4 ;  /* 0x0000004b38097211 */ /* 0x000fc400020f0eff */
[----:B------:R-:W-:Y:S02]  /*4600*/  LEA.HI.X.SX32 R11, R11, R75, 0x1, P3 ;  /* 0x0000004b0b0b7211 */ /* 0x000fe400018f0eff */
[----:B------:R-:W-:Y:S02]  /*4610*/  IADD3 R56, P3, PT, R122, R117, RZ ;  /* 0x000000757a387210 */ /* 0x000fe40007f7e0ff */
[----:B------:R-:W-:Y:S02]  /*4620*/  SHF.R.U32.HI R157, RZ, 0x2, R116 ;  /* 0x00000002ff9d7819 */ /* 0x000fe40000011674 */
[----:B------:R-:W-:Y:S02]  /*4630*/  LOP3.LUT R122, R57, 0xff, RZ, 0xc0, !PT ;  /* 0x000000ff397a7812 */ /* 0x000fe400078ec0ff */
[----:B------:R-:W-:Y:S02]  /*4640*/  LOP3.LUT R160, R121, 0xff, RZ, 0xc0, !PT ;  /* 0x000000ff79a07812 */ /* 0x000fe400078ec0ff */
[----:B------:R-:W-:-:S02]  /*4650*/  LEA.HI.X.SX32 R57, R156, R75, 0x1, P3 ;  /* 0x0000004b9c397211 */ /* 0x000fc400018f0eff */
[----:B------:R-:W-:Y:S01]  /*4660*/  IADD3 R156, P3, PT, R156, R117, RZ ;  /* 0x000000759c9c7210 */ /* 0x000fe20007f7e0ff */
[----:B------:R-:W-:Y:S01]  /*4670*/  IMAD.IADD R122, R113, 0x1, R122 ;  /* 0x00000001717a7824 */ /* 0x000fe200078e027a */
[----:B------:R-:W-:Y:S01]  /*4680*/  LOP3.LUT P4, RZ, R157, 0x1, RZ, 0xc0, !PT ;  /* 0x000000019dff7812 */ /* 0x000fe2000788c0ff */
[----:B------:R-:W-:Y:S01]  /*4690*/  IMAD.IADD R119, R119, 0x1, R160 ;  /* 0x0000000177777824 */ /* 0x000fe200078e02a0 */
[----:B------:R-:W-:Y:S01]  /*46a0*/  LEA.HI.X.SX32 R157, R158, R75, 0x1, P3 ;  /* 0x0000004b9e9d7211 */ /* 0x000fe200018f0eff */
[----:B------:R-:W-:Y:S01]  /*46b0*/  IMAD R113, R214, 0xf, RZ ;  /* 0x0000000fd6717824 */ /* 0x000fe200078e02ff */
[----:B------:R-:W-:Y:S02]  /*46c0*/  IADD3 R158, P3, PT, R158, R117, RZ ;  /* 0x000000759e9e7210 */ /* 0x000fe40007f7e0ff */
[----:B------:R-:W-:Y:S02]  /*46d0*/  SHF.R.U32.HI R121, RZ, 0x1, R116 ;  /* 0x00000001ff797819 */ /* 0x000fe40000011674 */
[----:B------:R-:W-:-:S02]  /*46e0*/  PRMT R116, R122, 0x5410, R119 ;  /* 0x000054107a747816 */ /* 0x000fc40000000077 */
[----:B------:R-:W-:Y:S02]  /*46f0*/  PRMT R117, RZ, 0x7610, R117 ;  /* 0x00007610ff757816 */ /* 0x000fe40000000075 */
[----:B------:R-:W-:Y:S02]  /*4700*/  LEA.HI.X.SX32 R159, R113, R75, 0x1, P3 ;  /* 0x0000004b719f7211 */ /* 0x000fe400018f0eff */
[----:B------:R-:W-:Y:S02]  /*4710*/  LOP3.LUT P3, RZ, R121, 0x1, RZ, 0xc0, !PT ;  /* 0x0000000179ff7812 */ /* 0x000fe4000786c0ff */
[----:B------:R-:W-:Y:S01]  /*4720*/  SHF.R.U64 R75, R116, 0x1f, RZ ;  /* 0x0000001f744b7819 */ /* 0x000fe200000012ff */
[----:B------:R1:W5:Y:S01]  /*4730*/  @P4 LDG.E.U16 R117, desc[UR22][R72.64] ;  /* 0x0000001648754981 */ /* 0x000362000c1e1500 */
[----:B------:R-:W-:Y:S02]  /*4740*/  PRMT R121, RZ, 0x7610, R121 ;  /* 0x00007610ff797816 */ /* 0x000fe40000000079 */
[----:B------:R-:W-:-:S02]  /*4750*/  LOP3.LUT P4, RZ, R75, 0x1, RZ, 0xc0, !PT ;  /* 0x000000014bff7812 */ /* 0x000fc4000788c0ff */
[C---:B------:R-:W-:Y:S02]  /*4760*/  SHF.R.U64 R75, R116.reuse, 0x1e, RZ ;  /* 0x0000001e744b7819 */ /* 0x040fe400000012ff */
[----:B------:R-:W-:Y:S01]  /*4770*/  PRMT R122, RZ, 0x7610, R122 ;  /* 0x00007610ff7a7816 */ /* 0x000fe2000000007a */
[----:B------:R2:W5:Y:S01]  /*4780*/  @!P5 LDG.E.U16 R121, desc[UR22][R158.64] ;  /* 0x000000169e79d981 */ /* 0x000562000c1e1500 */
[----:B------:R-:W-:Y:S02]  /*4790*/  SHF.R.U64 R119, R116, 0x1d, RZ ;  /* 0x0000001d74777819 */ /* 0x000fe400000012ff */
[----:B------:R-:W-:Y:S02]  /*47a0*/  LOP3.LUT P5, RZ, R75, 0x1, RZ, 0xc0, !PT ;  /* 0x000000014bff7812 */ /* 0x000fe400078ac0ff */
[----:B------:R-:W-:Y:S01]  /*47b0*/  PRMT R75, RZ, 0x7610, R75 ;  /* 0x00007610ff4b7816 */ /* 0x000fe2000000004b */
[----:B------:R-:W5:Y:S01]  /*47c0*/  @P3 LDG.E.U16 R122, desc[UR22][R156.64] ;  /* 0x000000169c7a3981 */ /* 0x000f62000c1e1500 */
[----:B------:R-:W-:-:S02]  /*47d0*/  LOP3.LUT P3, RZ, R119, 0x1, RZ, 0xc0, !PT ;  /* 0x0000000177ff7812 */ /* 0x000fc4000786c0ff */
[C---:B------:R-:W-:Y:S02]  /*47e0*/  SHF.R.U64 R119, R116.reuse, 0x1c, RZ ;  /* 0x0000001c74777819 */ /* 0x040fe400000012ff */
[----:B-1----:R-:W-:Y:S01]  /*47f0*/  PRMT R73, RZ, 0x7610, R73 ;  /* 0x00007610ff497816 */ /* 0x002fe20000000049 */
[----:B------:R1:W5:Y:S01]  /*4800*/  @!P0 LDG.E.U16 R75, desc[UR22][R70.64] ;  /* 0x00000016464b8981 */ /* 0x000362000c1e1500 */
[----:B------:R-:W-:Y:S02]  /*4810*/  LOP3.LUT P0, RZ, R119, 0x1, RZ, 0xc0, !PT ;  /* 0x0000000177ff7812 */ /* 0x000fe4000780c0ff */
[----:B------:R-:W-:Y:S02]  /*4820*/  SHF.R.U64 R119, R116, 0x1b, RZ ;  /* 0x0000001b74777819 */ /* 0x000fe400000012ff */
[----:B------:R-:W-:Y:S01]  /*4830*/  PRMT R72, RZ, 0x7610, R72 ;  /* 0x00007610ff487816 */ /* 0x000fe20000000048 */
[----:B------:R3:W5:Y:S01]  /*4840*/  @P4 LDG.E.U16 R73, desc[UR22][R66.64] ;  /* 0x0000001642494981 */ /* 0x000762000c1e1500 */
[----:B------:R-:W-:-:S02]  /*4850*/  LOP3.LUT P4, RZ, R119, 0x1, RZ, 0xc0, !PT ;  /* 0x0000000177ff7812 */ /* 0x000fc4000788c0ff */
[C---:B--2---:R-:W-:Y:S02]  /*4860*/  SHF.R.U64 R158, R116.reuse, 0x1a, RZ ;  /* 0x0000001a749e7819 */ /* 0x044fe400000012ff */
[----:B------:R-:W-:Y:S01]  /*4870*/  PRMT R119, RZ, 0x7610, R119 ;  /* 0x00007610ff777816 */ /* 0x000fe20000000077 */
[----:B------:R2:W5:Y:S01]  /*4880*/  @P5 LDG.E.U16 R72, desc[UR22][R68.64] ;  /* 0x0000001644485981 */ /* 0x000562000c1e1500 */
[----:B-1----:R-:W-:Y:S02]  /*4890*/  SHF.R.U64 R71, R116, 0x19, RZ ;  /* 0x0000001974477819 */ /* 0x002fe400000012ff */
[----:B------:R-:W-:Y:S02]  /*48a0*/  LOP3.LUT P5, RZ, R158, 0x1, RZ, 0xc0, !PT ;  /* 0x000000019eff7812 */ /* 0x000fe400078ac0ff */
[----:B------:R-:W-:Y:S01]  /*48b0*/  PRMT R70, RZ, 0x7610, R70 ;  /* 0x00007610ff467816 */ /* 0x000fe20000000046 */
[----:B------:R1:W5:Y:S01]  /*48c0*/  @P3 LDG.E.U16 R119, desc[UR22][R62.64] ;  /* 0x000000163e773981 */ /* 0x000362000c1e1500 */
[----:B---3--:R-:W-:-:S02]  /*48d0*/  PRMT R67, RZ, 0x7610, R67 ;  /* 0x00007610ff437816 */ /* 0x008fc40000000043 */
[----:B------:R-:W-:Y:S02]  /*48e0*/  LOP3.LUT P3, RZ, R71, 0x1, RZ, 0xc0, !PT ;  /* 0x0000000147ff7812 */ /* 0x000fe4000786c0ff */
[C---:B------:R-:W-:Y:S01]  /*48f0*/  SHF.R.U64 R71, R116.reuse, 0x18, RZ ;  /* 0x0000001874477819 */ /* 0x040fe200000012ff */
[----:B------:R3:W5:Y:S01]  /*4900*/  @P0 LDG.E.U16 R70, desc[UR22][R64.64] ;  /* 0x0000001640460981 */ /* 0x000762000c1e1500 */
[----:B--2---:R-:W-:Y:S02]  /*4910*/  SHF.R.U64 R68, R116, 0x17, RZ ;  /* 0x0000001774447819 */ /* 0x004fe400000012ff */
[----:B------:R-:W-:Y:S01]  /*4920*/  PRMT R66, RZ, 0x7610, R66 ;  /* 0x00007610ff427816 */ /* 0x000fe20000000042 */
[----:B------:R2:W5:Y:S01]  /*4930*/  @P4 LDG.E.U16 R67, desc[UR22][R58.64] ;  /* 0x000000163a434981 */ /* 0x000562000c1e1500 */
[----:B------:R-:W-:Y:S02]  /*4940*/  LOP3.LUT P0, RZ, R71, 0x1, RZ, 0xc0, !PT ;  /* 0x0000000147ff7812 */ /* 0x000fe4000780c0ff */
[----:B------:R-:W-:-:S02]  /*4950*/  LOP3.LUT P4, RZ, R68, 0x1, RZ, 0xc0, !PT ;  /* 0x0000000144ff7812 */ /* 0x000fc4000788c0ff */
[C---:B------:R-:W-:Y:S01]  /*4960*/  SHF.R.U64 R68, R116.reuse, 0x16, RZ ;  /* 0x0000001674447819 */ /* 0x040fe200000012ff */
[----:B------:R4:W5:Y:S01]  /*4970*/  @P5 LDG.E.U16 R66, desc[UR22][R60.64] ;  /* 0x000000163c425981 */ /* 0x000962000c1e1500 */
[----:B-1----:R-:W-:Y:S02]  /*4980*/  PRMT R63, RZ, 0x7610, R63 ;  /* 0x00007610ff3f7816 */ /* 0x002fe4000000003f */
[----:B---3--:R-:W-:Y:S02]  /*4990*/  SHF.R.U64 R64, R116, 0x15, RZ ;  /* 0x0000001574407819 */ /* 0x008fe400000012ff */
[----:B------:R-:W-:Y:S02]  /*49a0*/  LOP3.LUT P5, RZ, R68, 0x1, RZ, 0xc0, !PT ;  /* 0x0000000144ff7812 */ /* 0x000fe400078ac0ff */
[----:B------:R-:W-:Y:S01]  /*49b0*/  PRMT R62, RZ, 0x7610, R62 ;  /* 0x00007610ff3e7816 */ /* 0x000fe2000000003e */
[----:B------:R1:W5:Y:S01]  /*49c0*/  @P3 LDG.E.U16 R63, desc[UR22][R12.64] ;  /* 0x000000160c3f3981 */ /* 0x000362000c1e1500 */
[----:B--2---:R-:W-:-:S02]  /*49d0*/  PRMT R58, RZ, 0x7610, R58 ;  /* 0x00007610ff3a7816 */ /* 0x004fc4000000003a */
[----:B------:R-:W-:Y:S02]  /*49e0*/  LOP3.LUT P3, RZ, R64, 0x1, RZ, 0xc0, !PT ;  /* 0x0000000140ff7812 */ /* 0x000fe4000786c0ff */
[C---:B------:R-:W-:Y:S01]  /*49f0*/  SHF.R.U64 R64, R116.reuse, 0x14, RZ ;  /* 0x0000001474407819 */ /* 0x040fe200000012ff */
[----:B------:R-:W5:Y:S01]  /*4a00*/  @P0 LDG.E.U16 R62, desc[UR22][R14.64] ;  /* 0x000000160e3e0981 */ /* 0x000f62000c1e1500 */
[----:B----4-:R-:W-:Y:S02]  /*4a10*/  SHF.R.U64 R60, R116, 0x13, RZ ;  /* 0x00000013743c7819 */ /* 0x010fe400000012ff */
[----:B------:R-:W-:Y:S01]  /*4a20*/  PRMT R59, RZ, 0x7610, R59 ;  /* 0x00007610ff3b7816 */ /* 0x000fe2000000003b */
[----:B------:R-:W5:Y:S01]  /*4a30*/  @P4 LDG.E.U16 R58, desc[UR22][R16.64] ;  /* 0x00000016103a4981 */ /* 0x000f62000c1e1500 */
[----:B------:R-:W-:Y:S02]  /*4a40*/  LOP3.LUT P0, RZ, R64, 0x1, RZ, 0xc0, !PT ;  /* 0x0000000140ff7812 */ /* 0x000fe4000780c0ff */
[----:B------:R-:W-:-:S02]  /*4a50*/  LOP3.LUT P4, RZ, R60, 0x1, RZ, 0xc0, !PT ;  /* 0x000000013cff7812 */ /* 0x000fc4000788c0ff */
[C---:B------:R-:W-:Y:S01]  /*4a60*/  SHF.R.U64 R61, R116.reuse, 0x12, RZ ;  /* 0x00000012743d7819 */ /* 0x040fe200000012ff */
[----:B------:R-:W5:Y:S01]  /*4a70*/  @P5 LDG.E.U16 R59, desc[UR22][R18.64] ;  /* 0x00000016123b5981 */ /* 0x000f62000c1e1500 */
[----:B------:R-:W-:Y:S02]  /*4a80*/  PRMT R60, RZ, 0x7610, R60 ;  /* 0x00007610ff3c7816 */ /* 0x000fe4000000003c */
[----:B-1----:R-:W-:Y:S02]  /*4a90*/  SHF.R.U64 R12, R116, 0x11, RZ ;  /* 0x00000011740c7819 */ /* 0x002fe400000012ff */
[----:B------:R-:W-:Y:S02]  /*4aa0*/  LOP3.LUT P5, RZ, R61, 0x1, RZ, 0xc0, !PT ;  /* 0x000000013dff7812 */ /* 0x000fe400078ac0ff */
[----:B------:R-:W-:Y:S01]  /*4ab0*/  PRMT R61, RZ, 0x7610, R61 ;  /* 0x00007610ff3d7816 */ /* 0x000fe2000000003d */
[----:B------:R-:W5:Y:S01]  /*4ac0*/  @P3 LDG.E.U16 R60, desc[UR22][R20.64] ;  /* 0x00000016143c3981 */ /* 0x000f62000c1e1500 */
[----:B------:R-:W-:-:S02]  /*4ad0*/  LOP3.LUT P3, RZ, R12, 0x1, RZ, 0xc0, !PT ;  /* 0x000000010cff7812 */ /* 0x000fc4000786c0ff */
[----:B------:R-:W-:Y:S02]  /*4ae0*/  SHF.R.U64 R12, R116, 0x10, RZ ;  /* 0x00000010740c7819 */ /* 0x000fe400000012ff */
[----:B------:R-:W-:Y:S01]  /*4af0*/  PRMT R64, RZ, 0x7610, R64 ;  /* 0x00007610ff407816 */ /* 0x000fe20000000040 */
[----:B------:R-:W5:Y:S01]  /*4b00*/  @P0 LDG.E.U16 R61, desc[UR22][R22.64] ;  /* 0x00000016163d0981 */ /* 0x000f62000c1e1500 */
[----:B------:R-:W-:Y:S02]  /*4b10*/  LOP3.LUT P0, RZ, R12, 0x1, RZ, 0xc0, !PT ;  /* 0x000000010cff7812 */ /* 0x000fe4000780c0ff */
[----:B------:R-:W-:Y:S02]  /*4b20*/  SHF.R.U64 R12, R116, 0xf, RZ ;  /* 0x0000000f740c7819 */ /* 0x000fe400000012ff */
        /* <DEDUP_REMOVED lines=9> */
[----:B------:R1:W5:Y:S01]  /*4bc0*/  @P3 LDG.E.U16 R68, desc[UR22][R28.64] ;  /* 0x000000161c443981 */ /* 0x000362000c1e1500 */
[----:B------:R-:W-:-:S02]  /*4bd0*/  LOP3.LUT P3, RZ, R12, 0x1, RZ, 0xc0, !PT ;  /* 0x000000010cff7812 */ /* 0x000fc4000786c0ff */
[----:B------:R-:W-:Y:S02]  /*4be0*/  SHF.R.U64 R12, R116, 0xc, RZ ;  /* 0x0000000c740c7819 */ /* 0x000fe400000012ff */
[----:B------:R-:W-:Y:S01]  /*4bf0*/  PRMT R71, RZ, 0x7610, R71 ;  /* 0x00007610ff477816 */ /* 0x000fe20000000047 */
[----:B------:R2:W5:Y:S01]  /*4c00*/  @P0 LDG.E.U16 R69, desc[UR22][R30.64] ;  /* 0x000000161e450981 */ /* 0x000562000c1e1500 */
[----:B------:R-:W-:Y:S02]  /*4c10*/  LOP3.LUT P0, RZ, R12, 0x1, RZ, 0xc0, !PT ;  /* 0x000000010cff7812 */ /* 0x000fe4000780c0ff */
[----:B------:R-:W-:Y:S02]  /*4c20*/  SHF.R.U64 R12, R116, 0xb, RZ ;  /* 0x0000000b740c7819 */ /* 0x000fe400000012ff */
[----:B------:R-:W-:Y:S01]  /*4c30*/  PRMT R156, RZ, 0x7610, R156 ;  /* 0x00007610ff9c7816 */ /* 0x000fe2000000009c */
[----:B------:R3:W5:Y:S01]  /*4c40*/  @P4 LDG.E.U16 R71, desc[UR22][R32.64] ;  /* 0x0000001620474981 */ /* 0x000762000c1e1500 */
[----:B------:R-:W-:-:S02]  /*4c50*/  LOP3.LUT P4, RZ, R12, 0x1, RZ, 0xc0, !PT ;  /* 0x000000010cff7812 */ /* 0x000fc4000788c0ff */
[----:B------:R-:W-:Y:S02]  /*4c60*/  SHF.R.U64 R12, R116, 0xa, RZ ;  /* 0x0000000a740c7819 */ /* 0x000fe400000012ff */
[----:B-1----:R-:W-:Y:S01]  /*4c70*/  PRMT R29, RZ, 0x7610, R29 ;  /* 0x00007610ff1d7816 */ /* 0x002fe2000000001d */
[----:B------:R1:W5:Y:S01]  /*4c80*/  @P5 LDG.E.U16 R156, desc[UR22][R34.64] ;  /* 0x00000016229c5981 */ /* 0x000362000c1e1500 */
[----:B------:R-:W-:Y:S02]  /*4c90*/  LOP3.LUT P5, RZ, R12, 0x1, RZ, 0xc0, !PT ;  /* 0x000000010cff7812 */ /* 0x000fe400078ac0ff */
[----:B------:R-:W-:Y:S02]  /*4ca0*/  SHF.R.U64 R12, R116, 0x9, RZ ;  /* 0x00000009740c7819 */ /* 0x000fe400000012ff */
[----:B--2---:R-:W-:Y:S01]  /*4cb0*/  PRMT R30, RZ, 0x7610, R30 ;  /* 0x00007610ff1e7816 */ /* 0x004fe2000000001e */
[----:B------:R2:W5:Y:S01]  /*4cc0*/  @P3 LDG.E.U16 R29, desc[UR22][R36.64] ;  /* 0x00000016241d3981 */ /* 0x000562000c1e1500 */
[----:B------:R-:W-:-:S02]  /*4cd0*/  LOP3.LUT P3, RZ, R12, 0x1, RZ, 0xc0, !PT ;  /* 0x000000010cff7812 */ /* 0x000fc4000786c0ff */
[----:B------:R-:W-:Y:S02]  /*4ce0*/  SHF.R.U64 R12, R116, 0x8, RZ ;  /* 0x00000008740c7819 */ /* 0x000fe400000012ff */
[----:B------:R-:W-:Y:S01]  /*4cf0*/  PRMT R31, RZ, 0x7610, R31 ;  /* 0x00007610ff1f7816 */ /* 0x000fe2000000001f */
[----:B------:R4:W5:Y:S01]  /*4d00*/  @P0 LDG.E.U16 R30, desc[UR22][R38.64] ;  /* 0x00000016261e0981 */ /* 0x000962000c1e1500 */
[----:B------:R-:W-:Y:S02]  /*4d10*/  LOP3.LUT P0, RZ, R12, 0x1, RZ, 0xc0, !PT ;  /* 0x000000010cff7812 */ /* 0x000fe4000780c0ff */
[----:B------:R-:W-:Y:S02]  /*4d20*/  SHF.R.U64 R12, R116, 0x7, RZ ;  /* 0x00000007740c7819 */ /* 0x000fe400000012ff */
[----:B---3--:R-:W-:Y:S01]  /*4d30*/  PRMT R32, RZ, 0x7610, R32 ;  /* 0x00007610ff207816 */ /* 0x008fe20000000020 */
[----:B------:R3:W5:Y:S01]  /*4d40*/  @P4 LDG.E.U16 R31, desc[UR22][R40.64] ;  /* 0x00000016281f4981 */ /* 0x000762000c1e1500 */
[----:B------:R-:W-:-:S02]  /*4d50*/  LOP3.LUT P4, RZ, R12, 0x1, RZ, 0xc0, !PT ;  /* 0x000000010cff7812 */ /* 0x000fc4000788c0ff */
[----:B------:R-:W-:Y:S02]  /*4d60*/  SHF.R.U64 R12, R116, 0x6, RZ ;  /* 0x00000006740c7819 */ /* 0x000fe400000012ff */
[----:B------:R-:W-:Y:S01]  /*4d70*/  PRMT R33, RZ, 0x7610, R33 ;  /* 0x00007610ff217816 */ /* 0x000fe20000000021 */
[----:B------:R0:W5:Y:S01]  /*4d80*/  @P5 LDG.E.U16 R32, desc[UR22][R42.64] ;  /* 0x000000162a205981 */ /* 0x000162000c1e1500 */
[----:B------:R-:W-:Y:S02]  /*4d90*/  LOP3.LUT P5, RZ, R12, 0x1, RZ, 0xc0, !PT ;  /* 0x000000010cff7812 */ /* 0x000fe400078ac0ff */
[----:B------:R-:W-:Y:S02]  /*4da0*/  SHF.R.U64 R12, R116, 0x5, RZ ;  /* 0x00000005740c7819 */ /* 0x000fe400000012ff */
[----:B-1----:R-:W-:Y:S01]  /*4db0*/  PRMT R34, RZ, 0x7610, R34 ;  /* 0x00007610ff227816 */ /* 0x002fe20000000022 */
[----:B------:R-:W5:Y:S01]  /*4dc0*/  @P3 LDG.E.U16 R33, desc[UR22][R44.64] ;  /* 0x000000162c213981 */ /* 0x000f62000c1e1500 */
[----:B------:R-:W-:-:S02]  /*4dd0*/  LOP3.LUT P3, RZ, R12, 0x1, RZ, 0xc0, !PT ;  /* 0x000000010cff7812 */ /* 0x000fc4000786c0ff */
[----:B------:R-:W-:Y:S02]  /*4de0*/  SHF.R.U64 R12, R116, 0x4, RZ ;  /* 0x00000004740c7819 */ /* 0x000fe400000012ff */
[----:B------:R-:W-:Y:S01]  /*4df0*/  PRMT R35, RZ, 0x7610, R35 ;  /* 0x00007610ff237816 */ /* 0x000fe20000000023 */
[----:B------:R-:W5:Y:S01]  /*4e00*/  @P0 LDG.E.U16 R34, desc[UR22][R46.64] ;  /* 0x000000162e220981 */ /* 0x000f62000c1e1500 */
[----:B------:R-:W-:Y:S02]  /*4e10*/  LOP3.LUT P0, RZ, R12, 0x1, RZ, 0xc0, !PT ;  /* 0x000000010cff7812 */ /* 0x000fe4000780c0ff */
[----:B------:R-:W-:Y:S02]  /*4e20*/  SHF.R.U64 R12, R116, 0x3, RZ ;  /* 0x00000003740c7819 */ /* 0x000fe400000012ff */
[----:B--2---:R-:W-:Y:S01]  /*4e30*/  PRMT R36, RZ, 0x7610, R36 ;  /* 0x00007610ff247816 */ /* 0x004fe20000000024 */
[----:B------:R1:W5:Y:S01]  /*4e40*/  @P4 LDG.E.U16 R35, desc[UR22][R48.64] ;  /* 0x0000001630234981 */ /* 0x000362000c1e1500 */
[----:B------:R-:W-:-:S02]  /*4e50*/  PRMT R37, RZ, 0x7610, R37 ;  /* 0x00007610ff257816 */ /* 0x000fc40000000025 */
[----:B------:R-:W-:Y:S02]  /*4e60*/  LOP3.LUT P4, RZ, R12, 0x1, RZ, 0xc0, !PT ;  /* 0x000000010cff7812 */ /* 0x000fe4000788c0ff */
[C---:B------:R-:W-:Y:S01]  /*4e70*/  SHF.R.U64 R12, R116.reuse, 0x2, RZ ;  /* 0x00000002740c7819 */ /* 0x040fe200000012ff */
[----:B------:R-:W5:Y:S01]  /*4e80*/  @P5 LDG.E.U16 R36, desc[UR22][R50.64] ;  /* 0x0000001632245981 */ /* 0x000f62000c1e1500 */
[----:B------:R-:W-:Y:S02]  /*4e90*/  SHF.R.U64 R116, R116, 0x1, RZ ;  /* 0x0000000174747819 */ /* 0x000fe400000012ff */
[----:B------:R-:W-:Y:S01]  /*4ea0*/  LOP3.LUT P5, RZ, R12, 0x1, RZ, 0xc0, !PT ;  /* 0x000000010cff7812 */ /* 0x000fe200078ac0ff */
[----:B------:R-:W5:Y:S01]  /*4eb0*/  @P3 LDG.E.U16 R37, desc[UR22][R52.64] ;  /* 0x0000001634253981 */ /* 0x000f62000c1e1500 */
[----:B------:R-:W-:Y:S02]  /*4ec0*/  LOP3.LUT P3, RZ, R116, 0x1, RZ, 0xc0, !PT ;  /* 0x0000000174ff7812 */ /* 0x000fe4000786c0ff */
[----:B----4-:R-:W-:-:S02]  /*4ed0*/  PRMT R39, RZ, 0x7610, R39 ;  /* 0x00007610ff277816 */ /* 0x010fc40000000027 */
[----:B------:R-:W-:Y:S02]  /*4ee0*/  PRMT R169, RZ, 0x7610, R169 ;  /* 0x00007610ffa97816 */ /* 0x000fe400000000a9 */
[----:B------:R-:W-:-:S05]  /*4ef0*/  PRMT R176, RZ, 0x7610, R176 ;  /* 0x00007610ffb07816 */ /* 0x000fca00000000b0 */
[----:B------:R-:W5:Y:S04]  /*4f00*/  @P5 LDG.E.U16 R39, desc[UR22][R6.64] ;  /* 0x0000001606275981 */ /* 0x000f68000c1e1500 */
[----:B------:R-:W5:Y:S04]  /*4f10*/  @P3 LDG.E.U16 R169, desc[UR22][R8.64] ;  /* 0x0000001608a93981 */ /* 0x000f68000c1e1500 */
[----:B------:R-:W5:Y:S01]  /*4f20*/  @!P1 LDG.E.U16 R176, desc[UR22][R10.64] ;  /* 0x000000160ab09981 */ /* 0x000f62000c1e1500 */
[----:B------:R-:W-:Y:S02]  /*4f30*/  LOP3.LUT R12, R3, 0x3f, RZ, 0xc0, !PT ;  /* 0x0000003f030c7812 */ /* 0x000fe400078ec0ff */
[----:B---3--:R-:W-:-:S03]  /*4f40*/  PRMT R40, RZ, 0x7610, R40 ;  /* 0x00007610ff287816 */ /* 0x008fc60000000028 */
[----:B------:R-:W-:Y:S01]  /*4f50*/  IMAD R13, R12, R215, RZ ;  /* 0x000000d70c0d7224 */ /* 0x000fe200078e02ff */
[----:B------:R-:W-:Y:S01]  /*4f60*/  PRMT R38, RZ, 0x7610, R38 ;  /* 0x00007610ff267816 */ /* 0x000fe20000000026 */
[----:B0-----:R-:W-:Y:S01]  /*4f70*/  IMAD R134, R134, UR4, RZ ;  /* 0x0000000486867c24 */ /* 0x001fe2000f8e02ff */
[----:B------:R0:W5:Y:S01]  /*4f80*/  @P0 LDG.E.U16 R40, desc[UR22][R54.64] ;  /* 0x0000001636280981 */ /* 0x000162000c1e1500 */
[----:B------:R-:W-:Y:S01]  /*4f90*/  IMAD R155, R155, UR4, RZ ;  /* 0x000000049b9b7c24 */ /* 0x000fe2000f8e02ff */
[----:B------:R-:W-:Y:S01]  /*4fa0*/  LEA R22, P0, R13, UR14, 0x1 ;  /* 0x0000000e0d167c11 */ /* 0x000fe2000f8008ff */
[----:B------:R-:W-:Y:S01]  /*4fb0*/  IMAD R128, R128, UR4, RZ ;  /* 0x0000000480807c24 */ /* 0x000fe2000f8e02ff */
[----:B------:R2:W5:Y:S01]  /*4fc0*/  @P4 LDG.E.U16 R38, desc[UR22][R56.64] ;  /* 0x0000001638264981 */ /* 0x000562000c1e1500 */
[----:B------:R-:W-:Y:S01]  /*4fd0*/  IMAD R135, R135, UR4, RZ ;  /* 0x0000000487877c24 */ /* 0x000fe2000f8e02ff */
[----:B------:R-:W-:Y:S01]  /*4fe0*/  LEA.HI.X.SX32 R23, R13, UR15, 0x1, P0 ;  /* 0x0000000f0d177c11 */ /* 0x000fe200080f0eff */
[----:B------:R-:W-:Y:S01]  /*4ff0*/  IMAD R131, R131, UR4, RZ ;  /* 0x0000000483837c24 */ /* 0x000fe2000f8e02ff */
[----:B------:R-:W-:-:S02]  /*5000*/  LEA R42, P6, R134, R22, 0x1 ;  /* 0x00000016862a7211 */ /* 0x000fc400078c08ff */
[-C--:B------:R-:W-:Y:S01]  /*5010*/  LEA R41, P4, R155, R22.reuse, 0x1 ;  /* 0x000000169b297211 */ /* 0x080fe200078808ff */
[----:B------:R-:W-:Y:S01]  /*5020*/  IMAD R132, R132, UR4, RZ ;  /* 0x0000000484847c24 */ /* 0x000fe2000f8e02ff */
[-C--:B------:R-:W-:Y:S01]  /*5030*/  LEA.HI.X.SX32 R165, R134, R23.reuse, 0x1, P6 ;  /* 0x0000001786a57211 */ /* 0x080fe200030f0eff */
[----:B------:R-:W-:Y:S01]  /*5040*/  IMAD R138, R138, UR4, RZ ;  /* 0x000000048a8a7c24 */ /* 0x000fe2000f8e02ff */
[CC--:B------:R-:W-:Y:S01]  /*5050*/  LEA R167, P0, R128.reuse, R22.reuse, 0x1 ;  /* 0x0000001680a77211 */ /* 0x0c0fe200078008ff */
[----:B------:R-:W-:Y:S01]  /*5060*/  IMAD R127, R127, UR4, RZ ;  /* 0x000000047f7f7c24 */ /* 0x000fe2000f8e02ff */
[-C--:B------:R-:W-:Y:S02]  /*5070*/  LEA.HI.X.SX32 R174, R155, R23.reuse, 0x1, P4 ;  /* 0x000000179bae7211 */ /* 0x080fe400020f0eff */
[-C--:B-1----:R-:W-:Y:S02]  /*5080*/  LEA R48, P6, R135, R22.reuse, 0x1 ;  /* 0x0000001687307211 */ /* 0x082fe400078c08ff */
[-C--:B------:R-:W-:Y:S01]  /*5090*/  LEA R43, P4, R131, R22.reuse, 0x1 ;  /* 0x00000016832b7211 */ /* 0x080fe200078808ff */
[----:B------:R-:W-:Y:S01]  /*50a0*/  IMAD R151, R151, UR4, RZ ;  /* 0x0000000497977c24 */ /* 0x000fe2000f8e02ff */
[-C--:B------:R-:W-:Y:S01]  /*50b0*/  LEA.HI.X.SX32 R172, R128, R23.reuse, 0x1, P0 ;  /* 0x0000001780ac7211 */ /* 0x080fe200000f0eff */
[----:B------:R-:W-:Y:S01]  /*50c0*/  IMAD R141, R141, UR4, RZ ;  /* 0x000000048d8d7c24 */ /* 0x000fe2000f8e02ff */
[----:B------:R-:W-:Y:S01]  /*50d0*/  LEA.HI.X.SX32 R49, R135, R23, 0x1, P6 ;  /* 0x0000001787317211 */ /* 0x000fe200030f0eff */
[----:B------:R-:W-:Y:S01]  /*50e0*/  IMAD R154, R154, UR4, RZ ;  /* 0x000000049a9a7c24 */ /* 0x000fe2000f8e02ff */
[----:B------:R-:W-:-:S02]  /*50f0*/  LEA R44, P0, R132, R22, 0x1 ;  /* 0x00000016842c7211 */ /* 0x000fc400078008ff */
[-C--:B------:R-:W-:Y:S02]  /*5100*/  LEA.HI.X.SX32 R170, R131, R23.reuse, 0x1, P4 ;  /* 0x0000001783aa7211 */ /* 0x080fe400020f0eff */
[-C--:B0-----:R-:W-:Y:S02]  /*5110*/  LEA R54, P6, R138, R22.reuse, 0x1 ;  /* 0x000000168a367211 */ /* 0x081fe400078c08ff */
        /* <DEDUP_REMOVED lines=8> */
[-C--:B------:R-:W-:Y:S02]  /*51a0*/  LEA R161, P6, R141, R22.reuse, 0x1 ;  /* 0x000000168da17211 */ /* 0x080fe400078c08ff */
[-C--:B------:R-:W-:Y:S01]  /*51b0*/  LEA R52, P4, R154, R22.reuse, 0x1 ;  /* 0x000000169a347211 */ /* 0x080fe200078808ff */
[----:B------:R-:W-:Y:S01]  /*51c0*/  IMAD R14, R153, UR4, RZ ;  /* 0x00000004990e7c24 */ /* 0x000fe2000f8e02ff */
[-C--:B------:R-:W-:Y:S01]  /*51d0*/  LEA.HI.X.SX32 R51, R151, R23.reuse, 0x1, P0 ;  /* 0x0000001797337211 */ /* 0x080fe200000f0eff */
[----:B------:R-:W-:Y:S01]  /*51e0*/  IMAD R140, R140, UR4, RZ ;  /* 0x000000048c8c7c24 */ /* 0x000fe2000f8e02ff */
[-C--:B------:R-:W-:Y:S01]  /*51f0*/  LEA.HI.X.SX32 R166, R141, R23.reuse, 0x1, P6 ;  /* 0x000000178da67211 */ /* 0x080fe200030f0eff */
[----:B------:R-:W-:Y:S01]  /*5200*/  IMAD R125, R125, UR4, RZ ;  /* 0x000000047d7d7c24 */ /* 0x000fe2000f8e02ff */
[----:B--2---:R-:W-:Y:S01]  /*5210*/  LEA R56, P0, R126, R22, 0x1 ;  /* 0x000000167e387211 */ /* 0x004fe200078008ff */
[----:B------:R-:W-:Y:S01]  /*5220*/  IMAD R136, R136, UR4, RZ ;  /* 0x0000000488887c24 */ /* 0x000fe2000f8e02ff */
[----:B------:R-:W-:-:S02]  /*5230*/  LEA.HI.X.SX32 R53, R154, R23, 0x1, P4 ;  /* 0x000000179a357211 */ /* 0x000fc400020f0eff */
[-C--:B------:R-:W-:Y:S02]  /*5240*/  LEA R153, P6, R146, R22.reuse, 0x1 ;  /* 0x0000001692997211 */ /* 0x080fe400078c08ff */
[-C--:B------:R-:W-:Y:S01]  /*5250*/  LEA R163, P4, R137, R22.reuse, 0x1 ;  /* 0x0000001689a37211 */ /* 0x080fe200078808ff */
[----:B------:R-:W-:Y:S01]  /*5260*/  IMAD R19, R147, UR4, RZ ;  /* 0x0000000493137c24 */ /* 0x000fe2000f8e02ff */
[-C--:B------:R-:W-:Y:S01]  /*5270*/  LEA.HI.X.SX32 R57, R126, R23.reuse, 0x1, P0 ;  /* 0x000000177e397211 */ /* 0x080fe200000f0eff */
[----:B------:R-:W-:Y:S01]  /*5280*/  IMAD R145, R145, UR4, RZ ;  /* 0x0000000491917c24 */ /* 0x000fe2000f8e02ff */
[-C--:B------:R-:W-:Y:S01]  /*5290*/  LEA.HI.X.SX32 R160, R146, R23.reuse, 0x1, P6 ;  /* 0x0000001792a07211 */ /* 0x080fe200030f0eff */
[----:B------:R-:W-:Y:S01]  /*52a0*/  IMAD R130, R130, UR4, RZ ;  /* 0x0000000482827c24 */ /* 0x000fe2000f8e02ff */
[----:B------:R-:W-:Y:S01]  /*52b0*/  LEA R159, P0, R140, R22, 0x1 ;  /* 0x000000168c9f7211 */ /* 0x000fe200078008ff */
        /* <DEDUP_REMOVED lines=9> */
[----:B------:R-:W-:Y:S02]  /*5350*/  LEA R152, P0, R145, R22, 0x1 ;  /* 0x0000001691987211 */ /* 0x000fe400078008ff */
        /* <DEDUP_REMOVED lines=16> */
[----:B------:R-:W-:Y:S01]  /*5460*/  VIADD R116, R4, 0x3f ;  /* 0x0000003f04747836 */ /* 0x000fe20000000000 */
[----:B------:R-:W-:Y:S01]  /*5470*/  LEA R138, P0, R13, R22, 0x1 ;  /* 0x000000160d8a7211 */ /* 0x000fe200078008ff */
[----:B------:R-:W-:Y:S01]  /*5480*/  IMAD R139, R139, UR4, RZ ;  /* 0x000000048b8b7c24 */ /* 0x000fe2000f8e02ff */
[----:B------:R-:W-:-:S02]  /*5490*/  LEA.HI.X.SX32 R150, R129, R23, 0x1, P4 ;  /* 0x0000001781967211 */ /* 0x000fc400020f0eff */
[-C--:B------:R-:W-:Y:S02]  /*54a0*/  LEA R123, P6, R17, R22.reuse, 0x1 ;  /* 0x00000016117b7211 */ /* 0x080fe400078c08ff */
[-C--:B------:R-:W-:Y:S01]  /*54b0*/  LEA R137, P4, R14, R22.reuse, 0x1 ;  /* 0x000000160e897211 */ /* 0x080fe200078808ff */
[----:B------:R-:W-:Y:S01]  /*54c0*/  IMAD R20, R124, UR4, RZ ;  /* 0x000000047c147c24 */ /* 0x000fe2000f8e02ff */
[-C--:B------:R-:W-:Y:S02]  /*54d0*/  LEA.HI.X.SX32 R145, R13, R23.reuse, 0x1, P0 ;  /* 0x000000170d917211 */ /* 0x080fe400000f0eff */
[-C--:B------:R-:W-:Y:S02]  /*54e0*/  LEA.HI.X.SX32 R126, R17, R23.reuse, 0x1, P6 ;  /* 0x00000017117e7211 */ /* 0x080fe400030f0eff */
[----:B------:R-:W-:Y:S02]  /*54f0*/  LEA R132, P0, R139, R22, 0x1 ;  /* 0x000000168b847211 */ /* 0x000fe400078008ff */
[----:B------:R-:W-:-:S02]  /*5500*/  LEA.HI.X.SX32 R144, R14, R23, 0x1, P4 ;  /* 0x000000170e907211 */ /* 0x000fc400020f0eff */
[----:B------:R-:W-:Y:S01]  /*5510*/  ISETP.GT.AND P6, PT, R116, 0x3f, PT ;  /* 0x0000003f7400780c */ /* 0x000fe20003fc4270 */
[----:B------:R-:W-:-:S04]  /*5520*/  @!UP1 UIADD3 UR4, UPT, UPT, -UR7, 0x100000, URZ ;  /* 0x0010000007049890 */ /* 0x000fc8000fffe1ff */
[----:B------:R-:W-:Y:S02]  /*5530*/  @!UP1 USHF.L.U32 UR5, UR4, 0xb, URZ ;  /* 0x0000000b04059899 */ /* 0x000fe400080006ff */
[----:B------:R-:W-:Y:S01]  /*5540*/  @!UP1 USHF.L.U32 UR4, UR4, 0x1, URZ ;  /* 0x0000000104049899 */ /* 0x000fe200080006ff */
[-C--:B------:R-:W-:Y:S02]  /*5550*/  LEA R131, P4, R16, R22.reuse, 0x1 ;  /* 0x0000001610837211 */ /* 0x080fe400078808ff */
[-C--:B------:R-:W-:Y:S02]  /*5560*/  LEA.HI.X.SX32 R139, R139, R23.reuse, 0x1, P0 ;  /* 0x000000178b8b7211 */ /* 0x080fe400000f0eff */
[-C--:B------:R-:W-:Y:S02]  /*5570*/  LEA R130, P0, R18, R22.reuse, 0x1 ;  /* 0x0000001612827211 */ /* 0x080fe400078008ff */
[----:B------:R-:W-:Y:S01]  /*5580*/  LEA.HI.X.SX32 R136, R16, R23, 0x1, P4 ;  /* 0x0000001710887211 */ /* 0x000fe200020f0eff */
[----:B------:R-:W-:Y:S01]  /*5590*/  VOTEU.ALL UP1, P2 ;  /* 0x0000000000ff7886 */ /* 0x000fe20001020000 */
[----:B------:R-:W-:-:S02]  /*55a0*/  LEA R127, P4, R19, R22, 0x1 ;  /* 0x00000016137f7211 */ /* 0x000fc400078808ff */
[-C--:B------:R-:W-:Y:S02]  /*55b0*/  LEA.HI.X.SX32 R135, R18, R23.reuse, 0x1, P0 ;  /* 0x0000001712877211 */ /* 0x080fe400000f0eff */
[CC--:B------:R-:W-:Y:S01]  /*55c0*/  LEA R125, P0, R20.reuse, R22.reuse, 0x1 ;  /* 0x00000016147d7211 */ /* 0x0c0fe200078008ff */
[----:B------:R0:W1:Y:S01]  /*55d0*/  @!UP1 SYNCS.EXCH.64 URZ, [UR9+0x4008], UR4 ;  /* 0x0040080409ff95b2 */ /* 0x0000620008000100 */
[-C--:B------:R-:W-:Y:S02]  /*55e0*/  LEA.HI.X.SX32 R134, R19, R23.reuse, 0x1, P4 ;  /* 0x0000001713867211 */ /* 0x080fe400020f0eff */
[----:B------:R-:W-:Y:S02]  /*55f0*/  LEA R124, P4, R21, R22, 0x1 ;  /* 0x00000016157c7211 */ /* 0x000fe400078808ff */
[----:B------:R-:W-:Y:S02]  /*5600*/  LEA.HI.X.SX32 R128, R20, R23, 0x1, P0 ;  /* 0x0000001714807211 */ /* 0x000fe400000f0eff */
[----:B------:R-:W-:-:S02]  /*5610*/  ISETP.LT.AND P0, PT, R12, R4, P6 ;  /* 0x000000040c00720c */ /* 0x000fc40003701270 */
[----:B------:R-:W-:Y:S01]  /*5620*/  LEA.HI.X.SX32 R129, R21, R23, 0x1, P4 ;  /* 0x0000001715817211 */ /* 0x000fe200020f0eff */
[----:B0-----:R-:W-:Y:S10]  /*5630*/  @!P6 BRA `(.L_x_6) ;  /* 0x000000000084e947 */ /* 0x001ff40003800000 */
[----:B-----5:R-:W-:Y:S02]  /*5640*/  PRMT R29, R29, 0x5410, R30 ;  /* 0x000054101d1d7816 */ /* 0x020fe4000000001e */
[----:B------:R-:W-:Y:S02]  /*5650*/  PRMT R30, R31, 0x5410, R32 ;  /* 0x000054101f1e7816 */ /* 0x000fe40000000020 */
[----:B------:R-:W-:Y:S02]  /*5660*/  PRMT R31, R33, 0x5410, R34 ;  /* 0x00005410211f7816 */ /* 0x000fe40000000022 */
[----:B------:R-:W-:Y:S02]  /*5670*/  PRMT R32, R35, 0x5410, R36 ;  /* 0x0000541023207816 */ /* 0x000fe40000000024 */
[----:B------:R-:W-:Y:S02]  /*5680*/  PRMT R4, R120, 0x5410, R99 ;  /* 0x0000541078047816 */ /* 0x000fe40000000063 */
[----:B------:R-:W-:-:S02]  /*5690*/  PRMT R5, R118, 0x5410, R5 ;  /* 0x0000541076057816 */ /* 0x000fc40000000005 */
[----:B------:R-:W-:Y:S02]  /*56a0*/  PRMT R6, R98, 0x5410, R97 ;  /* 0x0000541062067816 */ /* 0x000fe40000000061 */
        /* <DEDUP_REMOVED lines=24> */
[----:B------:R-:W-:-:S04]  /*5830*/  PRMT R35, R169, 0x5410, R176 ;  /* 0x00005410a9237816 */ /* 0x000fc800000000b0 */
[----:B------:R0:W-:Y:S03]  /*5840*/  STTM.x32 tmem[UR10+0x40], R4 ;  /* 0x00004004000079ed */ /* 0x0001e600082c000a */
.L_x_6:
[----:B------:R-:W2:Y:S01]  /*5850*/  FENCE.VIEW.ASYNC.T ;  /* 0x00000000000073c6 */ /* 0x000ea20000000200 */
[----:B0-----:R-:W-:Y:S01]  /*5860*/  PRMT R4, RZ, 0x7610, R4 ;  /* 0x00007610ff047816 */ /* 0x001fe20000000004 */
[----:B-----5:R-:W-:Y:S01]  /*5870*/  IMAD.MOV.U32 R36, RZ, RZ, R41 ;  /* 0x000000ffff247224 */ /* 0x020fe200078e0029 */
[----:B------:R-:W-:Y:S01]  /*5880*/  PRMT R8, RZ, 0x7610, R8 ;  /* 0x00007610ff087816 */ /* 0x000fe20000000008 */
[----:B-12---:R-:W-:Y:S01]  /*5890*/  BAR.SYNC.DEFER_BLOCKING 0x0 ;  /* 0x0000000000007b1d */ /* 0x006fe20000010000 */
[----:B------:R-:W-:Y:S01]  /*58a0*/  IMAD.MOV.U32 R37, RZ, RZ, R174 ;  /* 0x000000ffff257224 */ /* 0x000fe200078e00ae */
[----:B------:R-:W-:Y:S01]  /*58b0*/  PRMT R12, RZ, 0x7610, R12 ;  /* 0x00007610ff0c7816 */ /* 0x000fe2000000000c */
        /* <DEDUP_REMOVED lines=59> */
[----:B------:R-:W2:Y:S01]  /*5c70*/  @P0 LDG.E.U16 R4, desc[UR22][R36.64] ;  /* 0x0000001624040981 */ /* 0x000ea2000c1e1500 */
[----:B------:R-:W-:-:S02]  /*5c80*/  IMAD.MOV.U32 R88, RZ, RZ, R131 ;  /* 0x000000ffff587224 */ /* 0x000fc400078e0083 */
[----:B------:R-:W-:Y:S01]  /*5c90*/  IMAD.MOV.U32 R89, RZ, RZ, R136 ;  /* 0x000000ffff597224 */ /* 0x000fe200078e0088 */
[----:B------:R-:W3:Y:S01]  /*5ca0*/  @P0 LDG.E.U16 R8, desc[UR22][R44.64] ;  /* 0x000000162c080981 */ /* 0x000ee2000c1e1500 */
[----:B------:R-:W-:Y:S02]  /*5cb0*/  IMAD.MOV.U32 R96, RZ, RZ, R125 ;  /* 0x000000ffff607224 */ /* 0x000fe400078e007d */
[----:B------:R-:W-:Y:S01]  /*5cc0*/  IMAD.MOV.U32 R97, RZ, RZ, R128 ;  /* 0x000000ffff617224 */ /* 0x000fe200078e0080 */
[----:B------:R-:W4:Y:S01]  /*5cd0*/  @P0 LDG.E.U16 R12, desc[UR22][R52.64] ;  /* 0x00000016340c0981 */ /* 0x000f22000c1e1500 */
[----:B------:R-:W-:Y:S02]  /*5ce0*/  IMAD.MOV.U32 R43, RZ, RZ, R165 ;  /* 0x000000ffff2b7224 */ /* 0x000fe400078e00a5 */
[----:B------:R-:W-:Y:S01]  /*5cf0*/  IMAD.MOV.U32 R58, RZ, RZ, R163 ;  /* 0x000000ffff3a7224 */ /* 0x000fe200078e00a3 */
[----:B------:R-:W4:Y:S01]  /*5d00*/  @P0 LDG.E.U16 R16, desc[UR22][R60.64] ;  /* 0x000000163c100981 */ /* 0x000f22000c1e1500 */
[----:B------:R-:W-:-:S02]  /*5d10*/  IMAD.MOV.U32 R59, RZ, RZ, R168 ;  /* 0x000000ffff3b7224 */ /* 0x000fc400078e00a8 */
[----:B------:R-:W-:Y:S01]  /*5d20*/  IMAD.MOV.U32 R66, RZ, RZ, R153 ;  /* 0x000000ffff427224 */ /* 0x000fe200078e0099 */
[----:B------:R-:W4:Y:S01]  /*5d30*/  @P0 LDG.E.U16 R20, desc[UR22][R68.64] ;  /* 0x0000001644140981 */ /* 0x000f22000c1e1500 */
        /* <DEDUP_REMOVED lines=12> */
[----:B------:R-:W-:Y:S01]  /*5e00*/  IMAD.MOV.U32 R99, RZ, RZ, R129 ;  /* 0x000000ffff637224 */ /* 0x000fe200078e0081 */
[----:B------:R-:W-:Y:S01]  /*5e10*/  SHF.R.S32.HI R118, RZ, 0x1f, R115 ;  /* 0x0000001fff767819 */ /* 0x000fe20000011473 */
[----:B------:R-:W0:Y:S01]  /*5e20*/  LDCU UR5, c[0x0][0x3a0] ;  /* 0x00007400ff0577ac */ /* 0x000e220008000800 */
[----:B------:R-:W4:Y:S04]  /*5e30*/  @P0 LDG.E.U16 R9, desc[UR22][R46.64] ;  /* 0x000000162e090981 */ /* 0x000f28000c1e1500 */
        /* <DEDUP_REMOVED lines=21> */
[----:B------:R-:W4:Y:S01]  /*5f90*/  @P0 LDG.E.U16 R35, desc[UR22][R98.64] ;  /* 0x0000001662230981 */ /* 0x000f22000c1e1500 */
[----:B------:R-:W-:-:S02]  /*5fa0*/  SHF.R.S32.HI R119, RZ, 0x6, R3 ;  /* 0x00000006ff777819 */ /* 0x000fc40000011403 */
[----:B------:R-:W-:Y:S01]  /*5fb0*/  SHF.L.U64.HI R115, R115, 0x1, R118 ;  /* 0x0000000173737819 */ /* 0x000fe20000010276 */
[----:B------:R-:W-:Y:S01]  /*5fc0*/  IMAD.SHL.U32 R118, R214, 0x40, RZ ;  /* 0x00000040d6767824 */ /* 0x000fe200078e00ff */
[----:B------:R-:W-:Y:S01]  /*5fd0*/  SGXT R119, R119, 0x1 ;  /* 0x000000017777781a */ /* 0x000fe20000000200 */
[----:B------:R-:W-:Y:S02]  /*5fe0*/  IMAD.SHL.U32 R117, R3, 0x2, RZ ;  /* 0x0000000203757824 */ /* 0x000fe400078e00ff */
[----:B------:R-:W-:Y:S01]  /*5ff0*/  IMAD.WIDE R114, R118, 0x2, R114 ;  /* 0x0000000276727825 */ /* 0x000fe200078e0272 */
[----:B------:R-:W-:-:S04]  /*6000*/  LOP3.LUT R120, R119, 0x90, RZ, 0xc0, !PT ;  /* 0x0000009077787812 */ /* 0x000fc800078ec0ff */
[----:B------:R-:W-:Y:S02]  /*6010*/  LOP3.LUT R117, R120, 0x7e, R117, 0x78, !PT ;  /* 0x0000007e78757812 */ /* 0x000fe400078e7875 */
[----:B------:R-:W-:Y:S02]  /*6020*/  IADD3 R120, P3, PT, R114, UR12, RZ ;  /* 0x0000000c72787c10 */ /* 0x000fe4000ff7e0ff */
[----:B------:R-:W-:Y:S02]  /*6030*/  LOP3.LUT R114, R117, 0x20, RZ, 0x3c, !PT ;  /* 0x0000002075727812 */ /* 0x000fe400078e3cff */
[----:B------:R-:W-:Y:S02]  /*6040*/  IADD3.X R122, PT, PT, R115, UR13, RZ, P3, !PT ;  /* 0x0000000d737a7c10 */ /* 0x000fe40009ffe4ff */
[----:B------:R-:W-:Y:S01]  /*6050*/  LOP3.LUT R115, R117, 0x40, RZ, 0x3c, !PT ;  /* 0x0000004075737812 */ /* 0x000fe200078e3cff */
[----:B0-----:R-:W-:-:S04]  /*6060*/  UIADD3 UR7, UPT, UPT, UR5, 0x3f, URZ ;  /* 0x0000003f05077890 */ /* 0x001fc8000fffe0ff */
[----:B------:R-:W-:-:S04]  /*6070*/  USHF.R.S32.HI UR5, URZ, 0x1f, UR7 ;  /* 0x0000001fff057899 */ /* 0x000fc80008011407 */
[----:B------:R-:W-:Y:S01]  /*6080*/  ULEA.HI UR7, UR5, UR7, URZ, 0x6 ;  /* 0x0000000705077291 */ /* 0x000fe2000f8f30ff */
[----:B------:R-:W-:Y:S01]  /*6090*/  ISETP.NE.U32.AND P0, PT, R142, RZ, PT ;  /* 0x000000ff8e00720c */ /* 0x000fe20003f05070 */
[----:B------:R-:W-:Y:S02]  /*60a0*/  UIADD3 UR5, UPT, UPT, UR9, 0x2000, URZ ;  /* 0x0000200009057890 */ /* 0x000fe4000fffe0ff */
[----:B------:R-:W-:Y:S01]  /*60b0*/  USHF.R.S32.HI UR7, URZ, 0x6, UR7 ;  /* 0x00000006ff077899 */ /* 0x000fe20008011407 */
[----:B------:R-:W-:Y:S01]  /*60c0*/  ISETP.LT.OR P1, PT, R116, 0x40, P0 ;  /* 0x000000407400780c */ /* 0x000fe20000721670 */
[----:B------:R-:W-:Y:S02]  /*60d0*/  USHF.R.U32.HI UR5, URZ, 0x4, UR5 ;  /* 0x00000004ff057899 */ /* 0x000fe40008011605 */
[----:B------:R-:W-:Y:S02]  /*60e0*/  UISETP.LT.AND UP1, UPT, UR7, 0x1, UPT ;  /* 0x000000010700788c */ /* 0x000fe4000bf21270 */
[----:B------:R-:W-:-:S02]  /*60f0*/  USGXT.U32 UR18, UR5, 0xe ;  /* 0x0000000e0512789a */ /* 0x000fc40008000000 */
[----:B------:R-:W-:Y:S02]  /*6100*/  USEL UR5, UR7, 0x1, !UP1 ;  /* 0x0000000107057887 */ /* 0x000fe4000c800000 */
[----:B------:R-:W-:Y:S02]  /*6110*/  UIADD3 UR14, UP1, UPT, UR18, 0x2, URZ ;  /* 0x00000002120e7890 */ /* 0x000fe4000ff3e0ff */
[----:B------:R-:W-:Y:S01]  /*6120*/  UIADD3 UR7, UPT, UPT, UR5, -0x1, URZ ;  /* 0xffffffff05077890 */ /* 0x000fe2000fffe0ff */
[----:B------:R-:W-:Y:S01]  /*6130*/  UMOV UR4, URZ ;  /* 0x000000ff00047c82 */ /* 0x000fe20008000000 */
[----:B------:R-:W-:Y:S02]  /*6140*/  UIADD3 UR11, UPT, UPT, UR8, 0x40, URZ ;  /* 0x00000040080b7890 */ /* 0x000fe4000fffe0ff */
[----:B------:R-:W-:Y:S02]  /*6150*/  UIADD3.X UR15, UPT, UPT, UR4, 0x40004040, URZ, UP1, !UPT ;  /* 0x40004040040f7890 */ /* 0x000fe40008ffe4ff */
[----:B------:R-:W-:Y:S01]  /*6160*/  UISETP.NE.U32.AND UP1, UPT, UR7, URZ, UPT ;  /* 0x000000ff0700728c */ /* 0x000fe2000bf25070 */
[----:B------:R-:W-:-:S02]  /*6170*/  IMAD.SHL.U32 R215, R215, 0x40, RZ ;  /* 0x00000040d7d77824 */ /* 0x000fc400078e00ff */
[C---:B------:R-:W-:Y:S02]  /*6180*/  IMAD.SHL.U32 R213, R214.reuse, 0x10, RZ ;  /* 0x00000010d6d57824 */ /* 0x040fe400078e00ff */
[C---:B------:R-:W-:Y:S02]  /*6190*/  IMAD R211, R214.reuse, 0x11, RZ ;  /* 0x00000011d6d37824 */ /* 0x040fe400078e02ff */
[C---:B------:R-:W-:Y:S02]  /*61a0*/  IMAD R209, R214.reuse, 0x12, RZ ;  /* 0x00000012d6d17824 */ /* 0x040fe400078e02ff */
[C---:B------:R-:W-:Y:S02]  /*61b0*/  IMAD R207, R214.reuse, 0x13, RZ ;  /* 0x00000013d6cf7824 */ /* 0x040fe400078e02ff */
[C---:B------:R-:W-:Y:S02]  /*61c0*/  IMAD R205, R214.reuse, 0x14, RZ ;  /* 0x00000014d6cd7824 */ /* 0x040fe400078e02ff */
[----:B------:R-:W-:-:S02]  /*61d0*/  IMAD R203, R214, 0x15, RZ ;  /* 0x00000015d6cb7824 */ /* 0x000fc400078e02ff */
[C---:B------:R-:W-:Y:S02]  /*61e0*/  IMAD R201, R214.reuse, 0x16, RZ ;  /* 0x00000016d6c97824 */ /* 0x040fe400078e02ff */
        /* <DEDUP_REMOVED lines=9> */
[C---:B------:R-:W-:Y:S02]  /*6280*/  IMAD.SHL.U32 R181, R214.reuse, 0x20, RZ ;  /* 0x00000020d6b57824 */ /* 0x040fe400078e00ff */
        /* <DEDUP_REMOVED lines=26> */
[----:B------:R-:W-:Y:S01]  /*6430*/  IMAD R127, R214, 0x3b, RZ ;  /* 0x0000003bd67f7824 */ /* 0x000fe200078e02ff */
[----:B--2---:R0:W-:Y:S04]  /*6440*/  STS.U16 [R117+UR9], R4 ;  /* 0x0000000475007988 */ /* 0x0041e80008000409 */
[----:B---3--:R-:W-:Y:S04]  /*6450*/  STS.U16 [R117+UR9+0x400], R8 ;  /* 0x0004000875007988 */ /* 0x008fe80008000409 */
[----:B----4-:R-:W-:Y:S01]  /*6460*/  STS.U16 [R117+UR9+0x800], R12 ;  /* 0x0008000c75007988 */ /* 0x010fe20008000409 */
[----:B0-----:R-:W-:-:S03]  /*6470*/  LOP3.LUT R4, R117, 0x60, RZ, 0x3c, !PT ;  /* 0x0000006075047812 */ /* 0x001fc600078e3cff */
[----:B------:R-:W-:Y:S04]  /*6480*/  STS.U16 [R117+UR9+0xc00], R16 ;  /* 0x000c001075007988 */ /* 0x000fe80008000409 */
[----:B------:R-:W-:Y:S04]  /*6490*/  STS.U16 [R117+UR9+0x1000], R20 ;  /* 0x0010001475007988 */ /* 0x000fe80008000409 */
[----:B------:R-:W-:Y:S04]  /*64a0*/  STS.U16 [R117+UR9+0x1400], R24 ;  /* 0x0014001875007988 */ /* 0x000fe80008000409 */
[----:B------:R-:W-:Y:S04]  /*64b0*/  STS.U16 [R117+UR9+0x1800], R28 ;  /* 0x0018001c75007988 */ /* 0x000fe80008000409 */
[----:B------:R-:W-:Y:S04]  /*64c0*/  STS.U16 [R117+UR9+0x1c00], R32 ;  /* 0x001c002075007988 */ /* 0x000fe80008000409 */
[----:B------:R0:W-:Y:S04]  /*64d0*/  STS.U16 [R114+UR9+0x100], R5 ;  /* 0x0001000572007988 */ /* 0x0001e80008000409 */
        /* <DEDUP_REMOVED lines=22> */
[----:B------:R1:W-:Y:S01]  /*6640*/  STS.U16 [R4+UR9+0x1f00], R35 ;  /* 0x001f002304007988 */ /* 0x0003e20008000409 */
[----:B------:R2:W-:Y:S06]  /*6650*/  MEMBAR.ALL.CTA ;  /* 0x0000000000007992 */ /* 0x0005ec0000008000 */
[----:B--2---:R-:W2:Y:S01]  /*6660*/  FENCE.VIEW.ASYNC.S ;  /* 0x00000000000073c6 */ /* 0x004ea20000000000 */
[----:B0-----:R-:W-:Y:S01]  /*6670*/  SHF.R.S32.HI R5, RZ, 0x1f, R214 ;  /* 0x0000001fff057819 */ /* 0x001fe200000114d6 */
[----:B------:R-:W-:-:S02]  /*6680*/  IMAD R125, R214, 0x3c, RZ ;  /* 0x0000003cd67d7824 */ /* 0x000fc400078e02ff */
[C---:B------:R-:W-:Y:S02]  /*6690*/  IMAD R123, R214.reuse, 0x3d, RZ ;  /* 0x0000003dd67b7824 */ /* 0x040fe400078e02ff */
[C---:B------:R-:W-:Y:S02]  /*66a0*/  IMAD R121, R214.reuse, 0x3e, RZ ;  /* 0x0000003ed6797824 */ /* 0x040fe400078e02ff */
[----:B------:R-:W-:Y:S01]  /*66b0*/  IMAD R119, R214, 0x3f, RZ ;  /* 0x0000003fd6777824 */ /* 0x000fe200078e02ff */
[----:B--2---:R-:W-:Y:S06]  /*66c0*/  BAR.SYNC.DEFER_BLOCKING 0x0 ;  /* 0x0000000000007b1d */ /* 0x004fec0000010000 */
[----:B-1----:R-:W-:Y:S05]  /*66d0*/  @P1 BRA `(.L_x_7) ;  /* 0x0000000000701947 */ /* 0x002fea0003800000 */
[----:B------:R-:W-:Y:S01]  /*66e0*/  USHF.R.U32.HI UR12, URZ, 0x4, UR9 ;  /* 0x00000004ff0c7899 */ /* 0x000fe20008011609 */
[----:B------:R-:W-:Y:S01]  /*66f0*/  UMOV UR4, URZ ;  /* 0x000000ff00047c82 */ /* 0x000fe20008000000 */
[----:B------:R-:W-:Y:S02]  /*6700*/  UIADD3 UR16, UPT, UPT, UR8, 0x48, URZ ;  /* 0x0000004808107890 */ /* 0x000fe4000fffe0ff */
[----:B------:R-:W-:Y:S02]  /*6710*/  USGXT.U32 UR12, UR12, 0xe ;  /* 0x0000000e0c0c789a */ /* 0x000fe40008000000 */
[----:B------:R-:W-:Y:S02]  /*6720*/  UIADD3 UR17, UPT, UPT, UR8, 0x50, URZ ;  /* 0x0000005008117890 */ /* 0x000fe4000fffe0ff */
[----:B------:R-:W-:Y:S02]  /*6730*/  UIADD3 UR26, UP2, UPT, UR12, 0x2, URZ ;  /* 0x000000020c1a7890 */ /* 0x000fe4000ff5e0ff */
[----:B------:R-:W-:-:S02]  /*6740*/  UIADD3 UR19, UPT, UPT, UR8, 0x58, URZ ;  /* 0x0000005808137890 */ /* 0x000fc4000fffe0ff */
[----:B------:R-:W-:Y:S01]  /*6750*/  UIADD3.X UR27, UPT, UPT, UR4, 0x40004040, URZ, UP2, !UPT ;  /* 0x40004040041b7890 */ /* 0x000fe200097fe4ff */
[----:B------:R-:W-:Y:S01]  /*6760*/  UMOV UR28, 0x0 ;  /* 0x00000000001c7882 */ /* 0x000fe20000000000 */
[----:B------:R-:W-:Y:S02]  /*6770*/  UMOV UR29, 0x8100010 ;  /* 0x08100010001d7882 */ /* 0x000fe40000000000 */
[----:B------:R-:W-:Y:S02]  /*6780*/  UIADD3.64 UR20, UPT, UPT, UR26, 0x2, URZ ;  /* 0x000000021a147897 */ /* 0x000fe4000fffe0ff */
[----:B------:R-:W-:Y:S01]  /*6790*/  UIADD3.64 UR24, UPT, UPT, UR26, 0x4, URZ ;  /* 0x000000041a187897 */ /* 0x000fe2000fffe0ff */
[----:B------:R-:W-:Y:S01]  /*67a0*/  UMOV UR13, 0x40004040 ;  /* 0x40004040000d7882 */ /* 0x000fe20000000000 */
[----:B------:R-:W-:Y:S01]  /*67b0*/  UMOV UR30, 0x0 ;  /* 0x00000000001e7882 */ /* 0x000fe20000000000 */
[----:B------:R-:W-:Y:S01]  /*67c0*/  UMOV UR31, 0x8100010 ;  /* 0x08100010001f7882 */ /* 0x000fe20000000000 */
[----:B------:R-:W-:Y:S01]  /*67d0*/  UMOV UR32, 0x0 ;  /* 0x0000000000207882 */ /* 0x000fe20000000000 */
[----:B------:R-:W-:Y:S01]  /*67e0*/  UMOV UR33, 0x8100010 ;  /* 0x0810001000217882 */ /* 0x000fe20000000000 */
[----:B------:R-:W-:Y:S01]  /*67f0*/  UMOV UR4, UR6 ;  /* 0x0000000600047c82 */ /* 0x000fe20008000000 */
[----:B------:R-:W-:Y:S01]  /*6800*/  UMOV UR5, URZ ;  /* 0x000000ff00057c82 */ /* 0x000fe20008000000 */
[----:B------:R0:W-:Y:S01]  /*6810*/  UTCHMMA tmem[UR11], gdesc[UR12], tmem[UR8], tmem[UR28], idesc[UR29], !UPT ;  /* 0x00ff1c0c0b0079ea */ /* 0x0001e2000f800008 */
[----:B------:R-:W-:Y:S01]  /*6820*/  UMOV UR34, 0x0 ;  /* 0x0000000000227882 */ /* 0x000fe20000000000 */
[----:B------:R-:W-:Y:S01]  /*6830*/  UMOV UR35, 0x8100010 ;  /* 0x0810001000237882 */ /* 0x000fe20000000000 */
[----:B------:R0:W-:Y:S01]  /*6840*/  UTCHMMA tmem[UR16], gdesc[UR26], tmem[UR8], tmem[UR30], idesc[UR31], UPT ;  /* 0x00ff1e1a100079ea */ /* 0x0001e2000b800008 */
[----:B------:R-:W-:Y:S01]  /*6850*/  UMOV UR4, UR4 ;  /* 0x0000000400047c82 */ /* 0x000fe20008000000 */
[----:B------:R0:W-:Y:S01]  /*6860*/  UTCHMMA tmem[UR17], gdesc[UR20], tmem[UR8], tmem[UR32], idesc[UR33], UPT ;  /* 0x00ff2014110079ea */ /* 0x0001e2000b800008 */
[----:B------:R0:W-:Y:S01]  /*6870*/  UTCHMMA tmem[UR19], gdesc[UR24], tmem[UR8], tmem[UR34], idesc[UR35], UPT ;  /* 0x00ff2218130079ea */ /* 0x0001e2000b800008 */
[----:B------:R0:W-:Y:S01]  /*6880*/  UTCBAR [UR4], URZ ;  /* 0x000000ff040073e9 */ /* 0x0001e200080000ff */
[----:B------:R-:W-:Y:S01]  /*6890*/  NOP ;  /* 0x0000000000007918 */ /* 0x000fe20000000000 */
.L_x_7:
[C---:B------:R-:W-:Y:S01]  /*68a0*/  SHF.L.U64.HI R116, R214.reuse, 0x1, R5 ;  /* 0x00000001d6747819 */ /* 0x040fe20000010205 */
[----:B------:R-:W-:Y:S01]  /*68b0*/  IMAD R117, R214, 0x9, RZ ;  /* 0x00000009d6757824 */ /* 0x000fe200078e02ff */
[----:B0-----:R-:W-:Y:S01]  /*68c0*/  UMOV UR4, URZ ;  /* 0x000000ff00047c82 */ /* 0x001fe20008000000 */
[----:B------:R-:W-:Y:S05]  /*68d0*/  BRA.U !UP1, `(.L_x_8) ;  /* 0x0000002909847547 */ /* 0x000fea000b800000 */
[----:B------:R-:W-:Y:S01]  /*68e0*/  IMAD.MOV.U32 R114, RZ, RZ, R120 ;  /* 0x000000ffff727224 */ /* 0x000fe200078e0078 */
[----:B------:R-:W-:Y:S01]  /*68f0*/  UIADD3.64 UR24, UPT, UPT, UR14, 0x2, URZ ;  /* 0x000000020e187897 */ /* 0x000fe2000fffe0ff */
[----:B------:R-:W-:Y:S01]  /*6900*/  IMAD.MOV.U32 R115, RZ, RZ, R122 ;  /* 0x000000ffff737224 */ /* 0x000fe200078e007a */
[----:B------:R-:W-:Y:S01]  /*6910*/  UIADD3.64 UR26, UPT, UPT, UR14, 0x4, URZ ;  /* 0x000000040e1a7897 */ /* 0x000fe2000fffe0ff */
[----:B------:R-:W-:Y:S01]  /*6920*/  UMOV UR19, UR7 ;  /* 0x0000000700137c82 */ /* 0x000fe20008000000 */
[----:B------:R-:W-:Y:S01]  /*6930*/  UMOV UR20, 0x1 ;  /* 0x0000000100147882 */ /* 0x000fe20000000000 */
[----:B------:R-:W-:-:S09]  /*6940*/  UMOV UR5, URZ ;  /* 0x000000ff00057c82 */ /* 0x000fd20008000000 */
.L_x_11:
[----:B-1----:R-:W-:Y:S02]  /*6950*/  SHF.R.S32.HI R7, RZ, 0x1f, R100 ;  /* 0x0000001fff077819 */ /* 0x002fe40000011464 */
[----:B------:R-:W-:Y:S02]  /*6960*/  SHF.R.S32.HI R10, RZ, 0x1f, R107 ;  /* 0x0000001fff0a7819 */ /* 0x000fe4000001146b */
[----:B------:R-:W-:Y:S02]  /*6970*/  ISETP.GT.AND P3, PT, R112, 0x3, PT ;  /* 0x000000037000780c */ /* 0x000fe40003f64270 */
[C---:B------:R-:W-:Y:S02]  /*6980*/  LEA R6, P6, R100.reuse, R114, 0x1 ;  /* 0x0000007264067211 */ /* 0x040fe400078c08ff */
[----:B------:R-:W-:Y:S02]  /*6990*/  SHF.L.U64.HI R4, R100, 0x1, R7 ;  /* 0x0000000164047819 */ /* 0x000fe40000010207 */
[----:B------:R-:W-:-:S02]  /*69a0*/  ISETP.GT.AND P4, PT, R112, 0x2, PT ;  /* 0x000000027000780c */ /* 0x000fc40003f84270 */
[----:B------:R-:W-:Y:S01]  /*69b0*/  SHF.R.S32.HI R14, RZ, 0x1f, R101 ;  /* 0x0000001fff0e7819 */ /* 0x000fe20000011465 */
[----:B------:R-:W-:Y:S01]  /*69c0*/  IMAD.X R7, R115, 0x1, R4, P6 ;  /* 0x0000000173077824 */ /* 0x000fe200030e0604 */
[----:B------:R-:W-:Y:S02]  /*69d0*/  ISETP.GT.AND P1, PT, R112, 0x4, PT ;  /* 0x000000047000780c */ /* 0x000fe40003f24270 */
[CC--:B------:R-:W-:Y:S02]  /*69e0*/  LEA R8, P5, R107.reuse, R114.reuse, 0x1 ;  /* 0x000000726b087211 */ /* 0x0c0fe400078a08ff */
[----:B------:R-:W-:Y:S02]  /*69f0*/  SHF.L.U64.HI R12, R107, 0x1, R10 ;  /* 0x000000016b0c7819 */ /* 0x000fe4000001020a */
[C---:B------:R-:W-:Y:S02]  /*6a00*/  LEA R10, P6, R101.reuse, R114, 0x1 ;  /* 0x00000072650a7211 */ /* 0x040fe400078c08ff */
[----:B------:R-:W-:Y:S01]  /*6a10*/  SHF.L.U64.HI R14, R101, 0x1, R14 ;  /* 0x00000001650e7819 */ /* 0x000fe2000001020e */
[----:B------:R-:W-:Y:S01]  /*6a20*/  IMAD.X R9, R115, 0x1, R12, P5 ;  /* 0x0000000173097824 */ /* 0x000fe200028e060c */
[----:B------:R-:W-:-:S02]  /*6a30*/  PRMT R122, RZ, 0x7610, R122 ;  /* 0x00007610ff7a7816 */ /* 0x000fc4000000007a */
[----:B------:R-:W-:Y:S01]  /*6a40*/  PRMT R5, RZ, 0x7610, R5 ;  /* 0x00007610ff057816 */ /* 0x000fe20000000005 */
[----:B------:R-:W-:Y:S01]  /*6a50*/  IMAD.X R11, R115, 0x1, R14, P6 ;  /* 0x00000001730b7824 */ /* 0x000fe200030e060e */
[----:B------:R-:W-:Y:S02]  /*6a60*/  PRMT R217, RZ, 0x7610, R217 ;  /* 0x00007610ffd97816 */ /* 0x000fe400000000d9 */
[----:B------:R-:W-:Y:S01]  /*6a70*/  SHF.R.S32.HI R13, RZ, 0x1f, R104 ;  /* 0x0000001fff0d7819 */ /* 0x000fe20000011468 */
[----:B------:R-:W2:Y:S01]  /*6a80*/  @P3 LDG.E.U16 R122, desc[UR22][R8.64] ;  /* 0x00000016087a3981 */ /* 0x000ea2000c1e1500 */
[----:B------:R-:W-:Y:S02]  /*6a90*/  SHF.R.S32.HI R15, RZ, 0x1f, R106 ;  /* 0x0000001fff0f7819 */ /* 0x000fe4000001146a */
[----:B------:R-:W-:Y:S01]  /*6aa0*/  ISETP.GT.AND P3, PT, R112, 0x6, PT ;  /* 0x000000067000780c */ /* 0x000fe20003f64270 */
[----:B------:R0:W2:Y:S01]  /*6ab0*/  @P4 LDG.E.U16 R5, desc[UR22][R6.64] ;  /* 0x0000001606054981 */ /* 0x0000a2000c1e1500 */
[----:B------:R-:W-:-:S02]  /*6ac0*/  LEA R12, P6, R104, R114, 0x1 ;  /* 0x00000072680c7211 */ /* 0x000fc400078c08ff */
[----:B------:R-:W-:Y:S01]  /*6ad0*/  SHF.L.U64.HI R4, R104, 0x1, R13 ;  /* 0x0000000168047819 */ /* 0x000fe2000001020d */
[----:B------:R1:W5:Y:S01]  /*6ae0*/  @P1 LDG.E.U16 R217, desc[UR22][R10.64] ;  /* 0x000000160ad91981 */ /* 0x000362000c1e1500 */
[C---:B------:R-:W-:Y:S02]  /*6af0*/  ISETP.GT.AND P4, PT, R112.reuse, 0x5, PT ;  /* 0x000000057000780c */ /* 0x040fe40003f84270 */
[----:B------:R-:W-:Y:S02]  /*6b00*/  SHF.R.S32.HI R14, RZ, 0x1f, R111 ;  /* 0x0000001fff0e7819 */ /* 0x000fe4000001146f */
[----:B------:R-:W-:Y:S02]  /*6b10*/  ISETP.GT.AND P1, PT, R112, 0x7, PT ;  /* 0x000000077000780c */ /* 0x000fe40003f24270 */
[C---:B0-----:R-:W-:Y:S01]  /*6b20*/  LEA R6, P5, R106.reuse, R114, 0x1 ;  /* 0x000000726a067211 */ /* 0x041fe200078a08ff */
[----:B------:R-:W-:Y:S01]  /*6b30*/  IMAD.X R13, R115, 0x1, R4, P6 ;  /* 0x00000001730d7824 */ /* 0x000fe200030e0604 */
[----:B-1----:R-:W-:-:S02]  /*6b40*/  SHF.L.U64.HI R10, R106, 0x1, R15 ;  /* 0x000000016a0a7819 */ /* 0x002fc4000001020f */
[C---:B------:R-:W-:Y:S02]  /*6b50*/  LEA R8, P6, R111.reuse, R114, 0x1 ;  /* 0x000000726f087211 */ /* 0x040fe400078c08ff */
[----:B------:R-:W-:Y:S01]  /*6b60*/  SHF.L.U64.HI R14, R111, 0x1, R14 ;  /* 0x000000016f0e7819 */ /* 0x000fe2000001020e */
[C---:B------:R-:W-:Y:S01]  /*6b70*/  IMAD.X R7, R115.reuse, 0x1, R10, P5 ;  /* 0x0000000173077824 */ /* 0x040fe200028e060a */
[----:B------:R-:W-:Y:S02]  /*6b80*/  PRMT R32, RZ, 0x7610, R32 ;  /* 0x00007610ff207816 */ /* 0x000fe40000000020 */
[----:B------:R-:W-:Y:S01]  /*6b90*/  PRMT R120, RZ, 0x7610, R120 ;  /* 0x00007610ff787816 */ /* 0x000fe20000000078 */
[----:B------:R-:W-:Y:S01]  /*6ba0*/  IMAD.X R9, R115, 0x1, R14, P6 ;  /* 0x0000000173097824 */ /* 0x000fe200030e060e */
[----:B------:R-:W-:Y:S02]  /*6bb0*/  PRMT R33, RZ, 0x7610, R33 ;  /* 0x00007610ff217816 */ /* 0x000fe40000000021 */
[----:B------:R-:W-:Y:S01]  /*6bc0*/  SHF.R.S32.HI R11, RZ, 0x1f, R102 ;  /* 0x0000001fff0b7819 */ /* 0x000fe20000011466 */
[----:B------:R-:W5:Y:S01]  /*6bd0*/  @P3 LDG.E.U16 R32, desc[UR22][R6.64] ;  /* 0x0000001606203981 */ /* 0x000f62000c1e1500 */
[----:B------:R-:W-:-:S02]  /*6be0*/  SHF.R.S32.HI R14, RZ, 0x1f, R117 ;  /* 0x0000001fff0e7819 */ /* 0x000fc40000011475 */
[----:B------:R-:W-:Y:S01]  /*6bf0*/  ISETP.GT.AND P3, PT, R112, 0x9, PT ;  /* 0x000000097000780c */ /* 0x000fe20003f64270 */
[----:B------:R0:W5:Y:S01]  /*6c00*/  @P4 LDG.E.U16 R120, desc[UR22][R12.64] ;  /* 0x000000160c784981 */ /* 0x000162000c1e1500 */
[C---:B------:R-:W-:Y:S02]  /*6c10*/  LEA R10, P6, R102.reuse, R114, 0x1 ;  /* 0x00000072660a7211 */ /* 0x040fe400078c08ff */
[----:B------:R-:W-:Y:S01]  /*6c20*/  SHF.L.U64.HI R4, R102, 0x1, R11 ;  /* 0x0000000166047819 */ /* 0x000fe2000001020b */
[----:B------:R1:W5:Y:S01]  /*6c30*/  @P1 LDG.E.U16 R33, desc[UR22][R8.64] ;  /* 0x0000001608211981 */ /* 0x000362000c1e1500 */
[C---:B------:R-:W-:Y:S02]  /*6c40*/  ISETP.GT.AND P4, PT, R112.reuse, 0x8, PT ;  /* 0x000000087000780c */ /* 0x040fe40003f84270 */
[----:B------:R-:W-:Y:S02]  /*6c50*/  SHF.R.S32.HI R16, RZ, 0x1f, R103 ;  /* 0x0000001fff107819 */ /* 0x000fe40000011467 */
[----:B------:R-:W-:-:S02]  /*6c60*/  ISETP.GT.AND P1, PT, R112, 0xa, PT ;  /* 0x0000000a7000780c */ /* 0x000fc40003f24270 */
[CC--:B0-----:R-:W-:Y:S02]  /*6c70*/  LEA R12, P5, R117.reuse, R114.reuse, 0x1 ;  /* 0x00000072750c7211 */ /* 0x0c1fe400078a08ff */
[----:B------:R-:W-:Y:S01]  /*6c80*/  SHF.L.U64.HI R14, R117, 0x1, R14 ;  /* 0x00000001750e7819 */ /* 0x000fe2000001020e */
[----:B------:R-:W-:Y:S01]  /*6c90*/  IMAD.X R11, R115, 0x1, R4, P6 ;  /* 0x00000001730b7824 */ /* 0x000fe200030e0604 */
[C---:B------:R-:W-:Y:S02]  /*6ca0*/  LEA R6, P6, R103.reuse, R114, 0x1 ;  /* 0x0000007267067211 */ /* 0x040fe400078c08ff */
[----:B------:R-:W-:Y:S01]  /*6cb0*/  SHF.L.U64.HI R16, R103, 0x1, R16 ;  /* 0x0000000167107819 */ /* 0x000fe20000010210 */
[C---:B------:R-:W-:Y:S01]  /*6cc0*/  IMAD.X R13, R115.reuse, 0x1, R14, P5 ;  /* 0x00000001730d7824 */ /* 0x040fe200028e060e */
[----:B------:R-:W-:Y:S02]  /*6cd0*/  PRMT R35, RZ, 0x7610, R35 ;  /* 0x00007610ff237816 */ /* 0x000fe40000000023 */
[----:B------:R-:W-:Y:S01]  /*6ce0*/  PRMT R34, RZ, 0x7610, R34 ;  /* 0x00007610ff227816 */ /* 0x000fe20000000022 */
[----:B------:R-:W-:Y:S01]  /*6cf0*/  IMAD.X R7, R115, 0x1, R16, P6 ;  /* 0x0000000173077824 */ /* 0x000fe200030e0610 */
[----:B------:R-:W-:-:S02]  /*6d00*/  PRMT R28, RZ, 0x7610, R28 ;  /* 0x00007610ff1c7816 */ /* 0x000fc4000000001c */
[----:B------:R-:W-:Y:S01]  /*6d10*/  SHF.R.S32.HI R4, RZ, 0x1f, R105 ;  /* 0x0000001fff047819 */ /* 0x000fe20000011469 */
[----:B------:R-:W5:Y:S01]  /*6d20*/  @P3 LDG.E.U16 R35, desc[UR22][R12.64] ;  /* 0x000000160c233981 */ /* 0x000f62000c1e1500 */
[----:B-1----:R-:W-:Y:S02]  /*6d30*/  SHF.R.S32.HI R9, RZ, 0x1f, R108 ;  /* 0x0000001fff097819 */ /* 0x002fe4000001146c */
[C---:B------:R-:W-:Y:S01]  /*6d40*/  ISETP.GT.AND P3, PT, R112.reuse, 0xc, PT ;  /* 0x0000000c7000780c */ /* 0x040fe20003f64270 */
[----:B------:R0:W5:Y:S01]  /*6d50*/  @P4 LDG.E.U16 R34, desc[UR22][R10.64] ;  /* 0x000000160a224981 */ /* 0x000162000c1e1500 */
[C---:B------:R-:W-:Y:S02]  /*6d60*/  LEA R8, P6, R105.reuse, R114, 0x1 ;  /* 0x0000007269087211 */ /* 0x040fe400078c08ff */
[----:B------:R-:W-:Y:S01]  /*6d70*/  SHF.L.U64.HI R4, R105, 0x1, R4 ;  /* 0x0000000169047819 */ /* 0x000fe20000010204 */
[----:B------:R1:W5:Y:S01]  /*6d80*/  @P1 LDG.E.U16 R28, desc[UR22][R6.64] ;  /* 0x00000016061c1981 */ /* 0x000362000c1e1500 */
[----:B------:R-:W-:-:S02]  /*6d90*/  ISETP.GT.AND P4, PT, R112, 0xb, PT ;  /* 0x0000000b7000780c */ /* 0x000fc40003f84270 */
[----:B------:R-:W-:Y:S02]  /*6da0*/  SHF.R.S32.HI R14, RZ, 0x1f, R109 ;  /* 0x0000001fff0e7819 */ /* 0x000fe4000001146d */
[----:B------:R-:W-:Y:S02]  /*6db0*/  ISETP.GT.AND P1, PT, R112, 0xd, PT ;  /* 0x0000000d7000780c */ /* 0x000fe40003f24270 */
[CC--:B0-----:R-:W-:Y:S02]  /*6dc0*/  LEA R10, P5, R108.reuse, R114.reuse, 0x1 ;  /* 0x000000726c0a7211 */ /* 0x0c1fe400078a08ff */
[----:B-1----:R-:W-:Y:S01]  /*6dd0*/  SHF.L.U64.HI R6, R108, 0x1, R9 ;  /* 0x000000016c067819 */ /* 0x002fe20000010209 */
[----:B------:R-:W-:Y:S01]  /*6de0*/  IMAD.X R9, R115, 0x1, R4, P6 ;  /* 0x0000000173097824 */ /* 0x000fe200030e0604 */
        /* <DEDUP_REMOVED lines=8> */
[----:B------:R-:W5:Y:S01]  /*6e70*/  @P3 LDG.E.U16 R30, desc[UR22][R10.64] ;  /* 0x000000160a1e3981 */ /* 0x000f62000c1e1500 */
[----:B------:R-:W-:Y:S02]  /*6e80*/  SHF.R.S32.HI R14, RZ, 0x1f, R113 ;  /* 0x0000001fff0e7819 */ /* 0x000fe40000011471 */
[----:B------:R-:W-:Y:S01]  /*6e90*/  ISETP.GT.AND P3, PT, R112, 0xf, PT ;  /* 0x0000000f7000780c */ /* 0x000fe20003f64270 */
[----:B------:R0:W5:Y:S01]  /*6ea0*/  @P4 LDG.E.U16 R29, desc[UR22][R8.64] ;  /* 0x00000016081d4981 */ /* 0x000162000c1e1500 */
[----:B------:R-:W-:-:S02]  /*6eb0*/  LEA R6, P6, R110, R114, 0x1 ;  /* 0x000000726e067211 */ /* 0x000fc400078c08ff */
[----:B------:R-:W-:Y:S01]  /*6ec0*/  SHF.L.U64.HI R4, R110, 0x1, R7 ;  /* 0x000000016e047819 */ /* 0x000fe20000010207 */
[----:B------:R1:W5:Y:S01]  /*6ed0*/  @P1 LDG.E.U16 R31, desc[UR22][R12.64] ;  /* 0x000000160c1f1981 */ /* 0x000362000c1e1500 */
[C---:B------:R-:W-:Y:S02]  /*6ee0*/  ISETP.GT.AND P4, PT, R112.reuse, 0xe, PT ;  /* 0x0000000e7000780c */ /* 0x040fe40003f84270 */
[----:B------:R-:W-:Y:S02]  /*6ef0*/  SHF.R.S32.HI R16, RZ, 0x1f, R213 ;  /* 0x0000001fff107819 */ /* 0x000fe400000114d5 */
[----:B------:R-:W-:Y:S02]  /*6f00*/  ISETP.GT.AND P1, PT, R112, 0x10, PT ;  /* 0x000000107000780c */ /* 0x000fe40003f24270 */
[CC--:B0-----:R-:W-:Y:S02]  /*6f10*/  LEA R8, P5, R113.reuse, R114.reuse, 0x1 ;  /* 0x0000007271087211 */ /* 0x0c1fe400078a08ff */
[----:B------:R-:W-:Y:S01]  /*6f20*/  SHF.L.U64.HI R14, R113, 0x1, R14 ;  /* 0x00000001710e7819 */ /* 0x000fe2000001020e */
[----:B------:R-:W-:Y:S01]  /*6f30*/  IMAD.X R7, R115, 0x1, R4, P6 ;  /* 0x0000000173077824 */ /* 0x000fe200030e0604 */
[----:B------:R-:W-:-:S02]  /*6f40*/  LEA R10, P6, R213, R114, 0x1 ;  /* 0x00000072d50a7211 */ /* 0x000fc400078c08ff */
        /* <DEDUP_REMOVED lines=9> */
[C---:B------:R-:W-:Y:S01]  /*6fe0*/  ISETP.GT.AND P3, PT, R112.reuse, 0x12, PT ;  /* 0x000000127000780c */ /* 0x040fe20003f64270 */
[----:B------:R0:W5:Y:S01]  /*6ff0*/  @P4 LDG.E.U16 R24, desc[UR22][R6.64] ;  /* 0x0000001606184981 */ /* 0x000162000c1e1500 */
[CC--:B-1----:R-:W-:Y:S02]  /*7000*/  LEA R12, P6, R211.reuse, R114.reuse, 0x1 ;  /* 0x00000072d30c7211 */ /* 0x0c2fe400078c08ff */
[----:B------:R-:W-:Y:S01]  /*7010*/  SHF.L.U64.HI R4, R211, 0x1, R4 ;  /* 0x00000001d3047819 */ /* 0x000fe20000010204 */
[----:B------:R1:W5:Y:S01]  /*7020*/  @P1 LDG.E.U16 R20, desc[UR22][R10.64] ;  /* 0x000000160a141981 */ /* 0x000362000c1e1500 */
[C---:B------:R-:W-:Y:S02]  /*7030*/  ISETP.GT.AND P4, PT, R112.reuse, 0x11, PT ;  /* 0x000000117000780c */ /* 0x040fe40003f84270 */
[----:B------:R-:W-:Y:S02]  /*7040*/  ISETP.GT.AND P1, PT, R112, 0x13, PT ;  /* 0x000000137000780c */ /* 0x000fe40003f24270 */
[----:B------:R-:W-:-:S02]  /*7050*/  LEA R16, P5, R209, R114, 0x1 ;  /* 0x00000072d1107211 */ /* 0x000fc400078a08ff */
[----:B0-----:R-:W-:Y:S02]  /*7060*/  SHF.R.S32.HI R6, RZ, 0x1f, R207 ;  /* 0x0000001fff067819 */ /* 0x001fe400000114cf */
[----:B------:R-:W-:Y:S01]  /*7070*/  SHF.L.U64.HI R14, R209, 0x1, R14 ;  /* 0x00000001d10e7819 */ /* 0x000fe2000001020e */
[----:B------:R-:W-:Y:S01]  /*7080*/  IMAD.X R13, R115, 0x1, R4, P6 ;  /* 0x00000001730d7824 */ /* 0x000fe200030e0604 */
[C---:B------:R-:W-:Y:S02]  /*7090*/  LEA R8, P6, R207.reuse, R114, 0x1 ;  /* 0x00000072cf087211 */ /* 0x040fe400078c08ff */
[----:B------:R-:W-:Y:S01]  /*70a0*/  SHF.L.U64.HI R6, R207, 0x1, R6 ;  /* 0x00000001cf067819 */ /* 0x000fe20000010206 */
[----:B------:R-:W-:Y:S01]  /*70b0*/  IMAD.X R17, R115, 0x1, R14, P5 ;  /* 0x0000000173117824 */ /* 0x000fe200028e060e */
[----:B------:R-:W-:Y:S02]  /*70c0*/  PRMT R18, RZ, 0x7610, R18 ;  /* 0x00007610ff127816 */ /* 0x000fe40000000012 */
[----:B------:R-:W-:-:S02]  /*70d0*/  PRMT R23, RZ, 0x7610, R23 ;  /* 0x00007610ff177816 */ /* 0x000fc40000000017 */
[----:B------:R-:W-:Y:S01]  /*70e0*/  SHF.R.S32.HI R4, RZ, 0x1f, R205 ;  /* 0x0000001fff047819 */ /* 0x000fe200000114cd */
[----:B------:R-:W-:Y:S01]  /*70f0*/  IMAD.X R9, R115, 0x1, R6, P6 ;  /* 0x0000000173097824 */ /* 0x000fe200030e0606 */
[----:B------:R-:W-:Y:S01]  /*7100*/  PRMT R21, RZ, 0x7610, R21 ;  /* 0x00007610ff157816 */ /* 0x000fe20000000015 */
[----:B------:R0:W5:Y:S01]  /*7110*/  @P3 LDG.E.U16 R18, desc[UR22][R16.64] ;  /* 0x0000001610123981 */ /* 0x000162000c1e1500 */
[C---:B-1----:R-:W-:Y:S02]  /*7120*/  LEA R10, P6, R205.reuse, R114, 0x1 ;  /* 0x00000072cd0a7211 */ /* 0x042fe400078c08ff */
[----:B------:R-:W-:Y:S01]  /*7130*/  SHF.L.U64.HI R4, R205, 0x1, R4 ;  /* 0x00000001cd047819 */ /* 0x000fe20000010204 */
[----:B------:R1:W5:Y:S01]  /*7140*/  @P4 LDG.E.U16 R23, desc[UR22][R12.64] ;  /* 0x000000160c174981 */ /* 0x000362000c1e1500 */
[C---:B------:R-:W-:Y:S02]  /*7150*/  ISETP.GT.AND P4, PT, R112.reuse, 0x14, PT ;  /* 0x000000147000780c */ /* 0x040fe40003f84270 */
[----:B------:R-:W-:Y:S01]  /*7160*/  SHF.R.S32.HI R22, RZ, 0x1f, R203 ;  /* 0x0000001fff167819 */ /* 0x000fe200000114cb */
[----:B------:R3:W5:Y:S01]  /*7170*/  @P1 LDG.E.U16 R21, desc[UR22][R8.64] ;  /* 0x0000001608151981 */ /* 0x000762000c1e1500 */
[----:B0-----:R-:W-:Y:S01]  /*7180*/  SHF.R.S32.HI R16, RZ, 0x1f, R201 ;  /* 0x0000001fff107819 */ /* 0x001fe200000114c9 */
[----:B------:R-:W-:Y:S01]  /*7190*/  IMAD.X R11, R115, 0x1, R4, P6 ;  /* 0x00000001730b7824 */ /* 0x000fe200030e0604 */
[----:B------:R-:W-:-:S02]  /*71a0*/  ISETP.GT.AND P3, PT, R112, 0x15, PT ;  /* 0x000000157000780c */ /* 0x000fc40003f64270 */
[----:B------:R-:W-:Y:S02]  /*71b0*/  ISETP.GT.AND P1, PT, R112, 0x16, PT ;  /* 0x000000167000780c */ /* 0x000fe40003f24270 */
[CC--:B-1----:R-:W-:Y:S02]  /*71c0*/  LEA R12, P6, R201.reuse, R114.reuse, 0x1 ;  /* 0x00000072c90c7211 */ /* 0x0c2fe400078c08ff */
        /* <DEDUP_REMOVED lines=10> */
[C---:B---3--:R-:W-:Y:S02]  /*7270*/  LEA R8, P6, R199.reuse, R114, 0x1 ;  /* 0x00000072c7087211 */ /* 0x048fe400078c08ff */
[----:B------:R-:W-:Y:S01]  /*7280*/  SHF.R.S32.HI R22, RZ, 0x1f, R197 ;  /* 0x0000001fff167819 */ /* 0x000fe200000114c5 */
[----:B------:R0:W5:Y:S01]  /*7290*/  @P3 LDG.E.U16 R19, desc[UR22][R6.64] ;  /* 0x0000001606133981 */ /* 0x000162000c1e1500 */
[----:B------:R-:W-:-:S02]  /*72a0*/  SHF.L.U64.HI R16, R199, 0x1, R16 ;  /* 0x00000001c7107819 */ /* 0x000fc40000010210 */
[C---:B------:R-:W-:Y:S01]  /*72b0*/  ISETP.GT.AND P4, PT, R112.reuse, 0x17, PT ;  /* 0x000000177000780c */ /* 0x040fe20003f84270 */
[----:B------:R1:W5:Y:S01]  /*72c0*/  @P1 LDG.E.U16 R15, desc[UR22][R12.64] ;  /* 0x000000160c0f1981 */ /* 0x000362000c1e1500 */
[C---:B------:R-:W-:Y:S02]  /*72d0*/  ISETP.GT.AND P3, PT, R112.reuse, 0x18, PT ;  /* 0x000000187000780c */ /* 0x040fe40003f64270 */
[----:B------:R-:W-:Y:S02]  /*72e0*/  ISETP.GT.AND P1, PT, R112, 0x19, PT ;  /* 0x000000197000780c */ /* 0x000fe40003f24270 */
[----:B0-----:R-:W-:Y:S01]  /*72f0*/  SHF.R.S32.HI R6, RZ, 0x1f, R195 ;  /* 0x0000001fff067819 */ /* 0x001fe200000114c3 */
[----:B------:R-:W-:Y:S01]  /*7300*/  IMAD.X R9, R115, 0x1, R16, P6 ;  /* 0x0000000173097824 */ /* 0x000fe200030e0610 */
[C---:B------:R-:W-:Y:S02]  /*7310*/  LEA R10, P5, R197.reuse, R114, 0x1 ;  /* 0x00000072c50a7211 */ /* 0x040fe400078a08ff */
[----:B------:R-:W-:-:S02]  /*7320*/  SHF.L.U64.HI R22, R197, 0x1, R22 ;  /* 0x00000001c5167819 */ /* 0x000fc40000010216 */
[CC--:B-1----:R-:W-:Y:S02]  /*7330*/  LEA R12, P6, R195.reuse, R114.reuse, 0x1 ;  /* 0x00000072c30c7211 */ /* 0x0c2fe400078c08ff */
[----:B------:R-:W-:Y:S01]  /*7340*/  SHF.L.U64.HI R6, R195, 0x1, R6 ;  /* 0x00000001c3067819 */ /* 0x000fe20000010206 */
[C---:B------:R-:W-:Y:S01]  /*7350*/  IMAD.X R11, R115.reuse, 0x1, R22, P5 ;  /* 0x00000001730b7824 */ /* 0x040fe200028e0616 */
[----:B------:R-:W-:Y:S02]  /*7360*/  PRMT R4, RZ, 0x7610, R4 ;  /* 0x00007610ff047816 */ /* 0x000fe40000000004 */
[----:B------:R-:W-:Y:S01]  /*7370*/  PRMT R16, RZ, 0x7610, R16 ;  /* 0x00007610ff107816 */ /* 0x000fe20000000010 */
[----:B------:R-:W-:Y:S01]  /*7380*/  IMAD.X R13, R115, 0x1, R6, P6 ;  /* 0x00000001730d7824 */ /* 0x000fe200030e0606 */
[----:B------:R-:W-:Y:S02]  /*7390*/  PRMT R17, RZ, 0x7610, R17 ;  /* 0x00007610ff117816 */ /* 0x000fe40000000011 */
[----:B------:R-:W-:Y:S01]  /*73a0*/  SHF.R.S32.HI R22, RZ, 0x1f, R193 ;  /* 0x0000001fff167819 */ /* 0x000fe200000114c1 */
[----:B------:R0:W5:Y:S01]  /*73b0*/  @P4 LDG.E.U16 R4, desc[UR22][R8.64] ;  /* 0x0000001608044981 */ /* 0x000162000c1e1500 */
[----:B------:R-:W-:-:S02]  /*73c0*/  LEA R6, P6, R193, R114, 0x1 ;  /* 0x00000072c1067211 */ /* 0x000fc400078c08ff */
[----:B------:R-:W-:Y:S01]  /*73d0*/  SHF.R.S32.HI R124, RZ, 0x1f, R191 ;  /* 0x0000001fff7c7819 */ /* 0x000fe200000114bf */
[----:B------:R1:W5:Y:S01]  /*73e0*/  @P3 LDG.E.U16 R16, desc[UR22][R10.64] ;  /* 0x000000160a103981 */ /* 0x000362000c1e1500 */
[----:B------:R-:W-:Y:S02]  /*73f0*/  SHF.L.U64.HI R22, R193, 0x1, R22 ;  /* 0x00000001c1167819 */ /* 0x000fe40000010216 */
[C---:B------:R-:W-:Y:S01]  /*7400*/  ISETP.GT.AND P4, PT, R112.reuse, 0x1a, PT ;  /* 0x0000001a7000780c */ /* 0x040fe20003f84270 */
[----:B------:R3:W5:Y:S01]  /*7410*/  @P1 LDG.E.U16 R17, desc[UR22][R12.64] ;  /* 0x000000160c111981 */ /* 0x000762000c1e1500 */
[C---:B------:R-:W-:Y:S02]  /*7420*/  ISETP.GT.AND P3, PT, R112.reuse, 0x1b, PT ;  /* 0x0000001b7000780c */ /* 0x040fe40003f64270 */
[----:B------:R-:W-:Y:S02]  /*7430*/  SHF.R.S32.HI R126, RZ, 0x1f, R189 ;  /* 0x0000001fff7e7819 */ /* 0x000fe400000114bd */
[----:B------:R-:W-:Y:S01]  /*7440*/  ISETP.GT.AND P1, PT, R112, 0x1c, PT ;  /* 0x0000001c7000780c */ /* 0x000fe20003f24270 */
[----:B------:R-:W-:Y:S01]  /*7450*/  IMAD.X R7, R115, 0x1, R22, P6 ;  /* 0x0000000173077824 */ /* 0x000fe200030e0616 */
[----:B0-----:R-:W-:-:S02]  /*7460*/  LEA R8, P5, R191, R114, 0x1 ;  /* 0x00000072bf087211 */ /* 0x001fc400078a08ff */
[----:B------:R-:W-:Y:S02]  /*7470*/  SHF.L.U64.HI R124, R191, 0x1, R124 ;  /* 0x00000001bf7c7819 */ /* 0x000fe4000001027c */
[C---:B-1----:R-:W-:Y:S02]  /*7480*/  LEA R10, P6, R189.reuse, R114, 0x1 ;  /* 0x00000072bd0a7211 */ /* 0x042fe400078c08ff */
[----:B------:R-:W-:Y:S01]  /*7490*/  SHF.L.U64.HI R126, R189, 0x1, R126 ;  /* 0x00000001bd7e7819 */ /* 0x000fe2000001027e */
[C---:B------:R-:W-:Y:S01]  /*74a0*/  IMAD.X R9, R115.reuse, 0x1, R124, P5 ;  /* 0x0000000173097824 */ /* 0x040fe200028e067c */
[----:B------:R-:W-:Y:S02]  /*74b0*/  PRMT R26, RZ, 0x7610, R26 ;  /* 0x00007610ff1a7816 */ /* 0x000fe4000000001a */
[----:B------:R-:W-:Y:S01]  /*74c0*/  PRMT R27, RZ, 0x7610, R27 ;  /* 0x00007610ff1b7816 */ /* 0x000fe2000000001b */
[----:B------:R-:W-:Y:S01]  /*74d0*/  IMAD.X R11, R115, 0x1, R126, P6 ;  /* 0x00000001730b7824 */ /* 0x000fe200030e067e */
[----:B------:R-:W-:-:S02]  /*74e0*/  PRMT R22, RZ, 0x7610, R22 ;  /* 0x00007610ff167816 */ /* 0x000fc40000000016 */
[----:B------:R-:W-:Y:S01]  /*74f0*/  SHF.R.S32.HI R124, RZ, 0x1f, R187 ;  /* 0x0000001fff7c7819 */ /* 0x000fe200000114bb */
[----:B------:R0:W5:Y:S01]  /*7500*/  @P4 LDG.E.U16 R26, desc[UR22][R6.64] ;  /* 0x00000016061a4981 */ /* 0x000162000c1e1500 */
[----:B------:R-:W-:Y:S02]  /*7510*/  SHF.R.S32.HI R126, RZ, 0x1f, R185 ;  /* 0x0000001fff7e7819 */ /* 0x000fe400000114b9 */
[C---:B---3--:R-:W-:Y:S01]  /*7520*/  LEA R12, P6, R187.reuse, R114, 0x1 ;  /* 0x00000072bb0c7211 */ /* 0x048fe200078c08ff */
[----:B------:R1:W5:Y:S01]  /*7530*/  @P3 LDG.E.U16 R27, desc[UR22][R8.64] ;  /* 0x00000016081b3981 */ /* 0x000362000c1e1500 */
[----:B------:R-:W-:Y:S02]  /*7540*/  SHF.L.U64.HI R124, R187, 0x1, R124 ;  /* 0x00000001bb7c7819 */ /* 0x000fe4000001027c */
[C---:B------:R-:W-:Y:S01]  /*7550*/  ISETP.GT.AND P4, PT, R112.reuse, 0x1d, PT ;  /* 0x0000001d7000780c */ /* 0x040fe20003f84270 */
[----:B------:R3:W5:Y:S01]  /*7560*/  @P1 LDG.E.U16 R22, desc[UR22][R10.64] ;  /* 0x000000160a161981 */ /* 0x000762000c1e1500 */
[----:B------:R-:W-:-:S02]  /*7570*/  ISETP.GT.AND P3, PT, R112, 0x1e, PT ;  /* 0x0000001e7000780c */ /* 0x000fc40003f64270 */
[CC--:B0-----:R-:W-:Y:S02]  /*7580*/  LEA R6, P5, R185.reuse, R114.reuse, 0x1 ;  /* 0x00000072b9067211 */ /* 0x0c1fe400078a08ff */
[----:B------:R-:W-:Y:S02]  /*7590*/  SHF.R.S32.HI R128, RZ, 0x1f, R183 ;  /* 0x0000001fff807819 */ /* 0x000fe400000114b7 */
[----:B------:R-:W-:Y:S02]  /*75a0*/  SHF.L.U64.HI R126, R185, 0x1, R126 ;  /* 0x00000001b97e7819 */ /* 0x000fe4000001027e */
[----:B------:R-:W-:Y:S01]  /*75b0*/  ISETP.GT.AND P1, PT, R112, 0x1f, PT ;  /* 0x0000001f7000780c */ /* 0x000fe20003f24270 */
[----:B------:R-:W-:Y:S01]  /*75c0*/  IMAD.X R13, R115, 0x1, R124, P6 ;  /* 0x00000001730d7824 */ /* 0x000fe200030e067c */
[----:B-1----:R-:W-:Y:S01]  /*75d0*/  LEA R8, P6, R183, R114, 0x1 ;  /* 0x00000072b7087211 */ /* 0x002fe200078c08ff */
[----:B------:R-:W-:Y:S01]  /*75e0*/  IMAD.X R7, R115, 0x1, R126, P5 ;  /* 0x0000000173077824 */ /* 0x000fe200028e067e */
[----:B------:R-:W-:-:S02]  /*75f0*/  SHF.L.U64.HI R128, R183, 0x1, R128 ;  /* 0x00000001b7807819 */ /* 0x000fc40000010280 */
[----:B------:R-:W-:Y:S02]  /*7600*/  PRMT R221, RZ, 0x7610, R221 ;  /* 0x00007610ffdd7816 */ /* 0x000fe400000000dd */
[----:B------:R-:W-:Y:S02]  /*7610*/  SHF.R.S32.HI R126, RZ, 0x1f, R181 ;  /* 0x0000001fff7e7819 */ /* 0x000fe400000114b5 */
[----:B------:R-:W-:Y:S01]  /*7620*/  PRMT R124, RZ, 0x7610, R124 ;  /* 0x00007610ff7c7816 */ /* 0x000fe2000000007c */
[----:B------:R-:W-:Y:S01]  /*7630*/  IMAD.X R9, R115, 0x1, R128, P6 ;  /* 0x0000000173097824 */ /* 0x000fe200030e0680 */
[----:B------:R-:W-:Y:S01]  /*7640*/  PRMT R219, RZ, 0x7610, R219 ;  /* 0x00007610ffdb7816 */ /* 0x000fe200000000db */
[----:B------:R-:W5:Y:S01]  /*7650*/  @P4 LDG.E.U16 R221, desc[UR22][R12.64] ;  /* 0x000000160cdd4981 */ /* 0x000f62000c1e1500 */
[C---:B---3--:R-:W-:Y:S02]  /*7660*/  LEA R10, P6, R181.reuse, R114, 0x1 ;  /* 0x00000072b50a7211 */ /* 0x048fe400078c08ff */
[----:B------:R-:W-:Y:S01]  /*7670*/  SHF.L.U64.HI R126, R181, 0x1, R126 ;  /* 0x00000001b57e7819 */ /* 0x000fe2000001027e */
[----:B------:R0:W5:Y:S01]  /*7680*/  @P3 LDG.E.U16 R124, desc[UR22][R6.64] ;  /* 0x00000016067c3981 */ /* 0x000162000c1e1500 */
[----:B------:R-:W-:-:S02]  /*7690*/  SHF.R.S32.HI R130, RZ, 0x1f, R177 ;  /* 0x0000001fff827819 */ /* 0x000fc400000114b1 */
[C---:B------:R-:W-:Y:S01]  /*76a0*/  ISETP.GT.AND P4, PT, R112.reuse, 0x20, PT ;  /* 0x000000207000780c */ /* 0x040fe20003f84270 */
[----:B------:R1:W5:Y:S01]  /*76b0*/  @P1 LDG.E.U16 R219, desc[UR22][R8.64] ;  /* 0x0000001608db1981 */ /* 0x000362000c1e1500 */
[----:B------:R-:W-:Y:S01]  /*76c0*/  SHF.R.S32.HI R128, RZ, 0x1f, R179 ;  /* 0x0000001fff807819 */ /* 0x000fe200000114b3 */
[----:B------:R-:W-:Y:S01]  /*76d0*/  IMAD.X R11, R115, 0x1, R126, P6 ;  /* 0x00000001730b7824 */ /* 0x000fe200030e067e */
[C---:B------:R-:W-:Y:S02]  /*76e0*/  ISETP.GT.AND P3, PT, R112.reuse, 0x21, PT ;  /* 0x000000217000780c */ /* 0x040fe40003f64270 */
[----:B------:R-:W-:Y:S02]  /*76f0*/  ISETP.GT.AND P1, PT, R112, 0x22, PT ;  /* 0x000000227000780c */ /* 0x000fe40003f24270 */
[C---:B0-----:R-:W-:Y:S02]  /*7700*/  LEA R6, P6, R177.reuse, R114, 0x1 ;  /* 0x00000072b1067211 */ /* 0x041fe400078c08ff */
[----:B------:R-:W-:-:S02]  /*7710*/  SHF.L.U64.HI R130, R177, 0x1, R130 ;  /* 0x00000001b1827819 */ /* 0x000fc40000010282 */
[C---:B------:R-:W-:Y:S02]  /*7720*/  LEA R12, P5, R179.reuse, R114, 0x1 ;  /* 0x00000072b30c7211 */ /* 0x040fe400078a08ff */
[----:B-1----:R-:W-:Y:S01]  /*7730*/  SHF.L.U64.HI R8, R179, 0x1, R128 ;  /* 0x00000001b3087819 */ /* 0x002fe20000010280 */
[C---:B------:R-:W-:Y:S01]  /*7740*/  IMAD.X R7, R115.reuse, 0x1, R130, P6 ;  /* 0x0000000173077824 */ /* 0x040fe200030e0682 */
[----:B------:R-:W-:Y:S02]  /*7750*/  PRMT R223, RZ, 0x7610, R223 ;  /* 0x00007610ffdf7816 */ /* 0x000fe400000000df */
[----:B------:R-:W-:Y:S01]  /*7760*/  PRMT R128, RZ, 0x7610, R128 ;  /* 0x00007610ff807816 */ /* 0x000fe20000000080 */
[----:B------:R-:W-:Y:S01]  /*7770*/  IMAD.X R13, R115, 0x1, R8, P5 ;  /* 0x00000001730d7824 */ /* 0x000fe200028e0608 */
[----:B------:R-:W-:Y:S02]  /*7780*/  PRMT R126, RZ, 0x7610, R126 ;  /* 0x00007610ff7e7816 */ /* 0x000fe4000000007e */
[----:B------:R-:W-:Y:S01]  /*7790*/  SHF.R.S32.HI R130, RZ, 0x1f, R175 ;  /* 0x0000001fff827819 */ /* 0x000fe200000114af */
[----:B------:R0:W5:Y:S01]  /*77a0*/  @P4 LDG.E.U16 R223, desc[UR22][R10.64] ;  /* 0x000000160adf4981 */ /* 0x000162000c1e1500 */
[----:B------:R-:W-:-:S02]  /*77b0*/  SHF.R.S32.HI R132, RZ, 0x1f, R173 ;  /* 0x0000001fff847819 */ /* 0x000fc400000114ad */
[CC--:B------:R-:W-:Y:S01]  /*77c0*/  LEA R8, P6, R175.reuse, R114.reuse, 0x1 ;  /* 0x00000072af087211 */ /* 0x0c0fe200078c08ff */
[----:B------:R1:W5:Y:S01]  /*77d0*/  @P3 LDG.E.U16 R128, desc[UR22][R12.64] ;  /* 0x000000160c803981 */ /* 0x000362000c1e1500 */
[----:B------:R-:W-:Y:S02]  /*77e0*/  SHF.L.U64.HI R130, R175, 0x1, R130 ;  /* 0x00000001af827819 */ /* 0x000fe40000010282 */
[C---:B------:R-:W-:Y:S01]  /*77f0*/  ISETP.GT.AND P4, PT, R112.reuse, 0x23, PT ;  /* 0x000000237000780c */ /* 0x040fe20003f84270 */
[----:B------:R3:W5:Y:S01]  /*7800*/  @P1 LDG.E.U16 R126, desc[UR22][R6.64] ;  /* 0x00000016067e1981 */ /* 0x000762000c1e1500 */
[----:B------:R-:W-:Y:S02]  /*7810*/  ISETP.GT.AND P3, PT, R112, 0x24, PT ;  /* 0x000000247000780c */ /* 0x000fe40003f64270 */
[C---:B0-----:R-:W-:Y:S02]  /*7820*/  LEA R10, P5, R173.reuse, R114, 0x1 ;  /* 0x00000072ad0a7211 */ /* 0x041fe400078a08ff */
[----:B------:R-:W-:-:S02]  /*7830*/  SHF.L.U64.HI R132, R173, 0x1, R132 ;  /* 0x00000001ad847819 */ /* 0x000fc40000010284 */
[----:B-1----:R-:W-:Y:S02]  /*7840*/  SHF.R.S32.HI R12, RZ, 0x1f, R171 ;  /* 0x0000001fff0c7819 */ /* 0x002fe400000114ab */
[----:B------:R-:W-:Y:S01]  /*7850*/  ISETP.GT.AND P1, PT, R112, 0x25, PT ;  /* 0x000000257000780c */ /* 0x000fe20003f24270 */
[----:B------:R-:W-:Y:S01]  /*7860*/  IMAD.X R9, R115, 0x1, R130, P6 ;  /* 0x0000000173097824 */ /* 0x000fe200030e0682 */
[----:B---3--:R-:W-:Y:S01]  /*7870*/  LEA R6, P6, R171, R114, 0x1 ;  /* 0x00000072ab067211 */ /* 0x008fe200078c08ff */
[----:B------:R-:W-:Y:S01]  /*7880*/  IMAD.X R11, R115, 0x1, R132, P5 ;  /* 0x00000001730b7824 */ /* 0x000fe200028e0684 */
[----:B------:R-:W-:Y:S02]  /*7890*/  SHF.L.U64.HI R12, R171, 0x1, R12 ;  /* 0x00000001ab0c7819 */ /* 0x000fe4000001020c */
[----:B------:R-:W-:Y:S02]  /*78a0*/  PRMT R227, RZ, 0x7610, R227 ;  /* 0x00007610ffe37816 */ /* 0x000fe400000000e3 */
[----:B------:R-:W-:-:S02]  /*78b0*/  SHF.R.S32.HI R132, RZ, 0x1f, R169 ;  /* 0x0000001fff847819 */ /* 0x000fc400000114a9 */
[----:B------:R-:W-:Y:S01]  /*78c0*/  PRMT R225, RZ, 0x7610, R225 ;  /* 0x00007610ffe17816 */ /* 0x000fe200000000e1 */
[----:B------:R-:W-:Y:S01]  /*78d0*/  IMAD.X R7, R115, 0x1, R12, P6 ;  /* 0x0000000173077824 */ /* 0x000fe200030e060c */
[----:B------:R-:W-:Y:S01]  /*78e0*/  PRMT R130, RZ, 0x7610, R130 ;  /* 0x00007610ff827816 */ /* 0x000fe20000000082 */
[----:B------:R0:W5:Y:S01]  /*78f0*/  @P4 LDG.E.U16 R227, desc[UR22][R8.64] ;  /* 0x0000001608e34981 */ /* 0x000162000c1e1500 */
[C---:B------:R-:W-:Y:S02]  /*7900*/  LEA R12, P6, R169.reuse, R114, 0x1 ;  /* 0x00000072a90c7211 */ /* 0x040fe400078c08ff */
[----:B------:R-:W-:Y:S01]  /*7910*/  SHF.L.U64.HI R132, R169, 0x1, R132 ;  /* 0x00000001a9847819 */ /* 0x000fe20000010284 */
[----:B------:R-:W5:Y:S01]  /*7920*/  @P3 LDG.E.U16 R225, desc[UR22][R10.64] ;  /* 0x000000160ae13981 */ /* 0x000f62000c1e1500 */
[----:B------:R-:W-:Y:S02]  /*7930*/  SHF.R.S32.HI R136, RZ, 0x1f, R165 ;  /* 0x0000001fff887819 */ /* 0x000fe400000114a5 */
[C---:B------:R-:W-:Y:S01]  /*7940*/  ISETP.GT.AND P4, PT, R112.reuse, 0x26, PT ;  /* 0x000000267000780c */ /* 0x040fe20003f84270 */
[----:B------:R1:W5:Y:S01]  /*7950*/  @P1 LDG.E.U16 R130, desc[UR22][R6.64] ;  /* 0x0000001606821981 */ /* 0x000362000c1e1500 */
[----:B------:R-:W-:Y:S01]  /*7960*/  SHF.R.S32.HI R134, RZ, 0x1f, R167 ;  /* 0x0000001fff867819 */ /* 0x000fe200000114a7 */
[----:B------:R-:W-:Y:S01]  /*7970*/  IMAD.X R13, R115, 0x1, R132, P6 ;  /* 0x00000001730d7824 */ /* 0x000fe200030e0684 */
[----:B------:R-:W-:-:S02]  /*7980*/  ISETP.GT.AND P3, PT, R112, 0x27, PT ;  /* 0x000000277000780c */ /* 0x000fc40003f64270 */
[----:B------:R-:W-:Y:S02]  /*7990*/  ISETP.GT.AND P1, PT, R112, 0x28, PT ;  /* 0x000000287000780c */ /* 0x000fe40003f24270 */
[----:B------:R-:W-:Y:S02]  /*79a0*/  SHF.L.U64.HI R136, R165, 0x1, R136 ;  /* 0x00000001a5887819 */ /* 0x000fe40000010288 */
[-C--:B0-----:R-:W-:Y:S02]  /*79b0*/  LEA R8, P5, R167, R114.reuse, 0x1 ;  /* 0x00000072a7087211 */ /* 0x081fe400078a08ff */
[----:B-1----:R-:W-:Y:S02]  /*79c0*/  LEA R6, P6, R165, R114, 0x1 ;  /* 0x00000072a5067211 */ /* 0x002fe400078c08ff */
[----:B------:R-:W-:Y:S02]  /*79d0*/  SHF.L.U64.HI R10, R167, 0x1, R134 ;  /* 0x00000001a70a7819 */ /* 0x000fe40000010286 */
[----:B------:R-:W-:Y:S01]  /*79e0*/  PRMT R229, RZ, 0x7610, R229 ;  /* 0x00007610ffe57816 */ /* 0x000fe200000000e5 */
[C---:B------:R-:W-:Y:S01]  /*79f0*/  IMAD.X R7, R115.reuse, 0x1, R136, P6 ;  /* 0x0000000173077824 */ /* 0x040fe200030e0688 */
[----:B------:R-:W-:Y:S01]  /*7a00*/  PRMT R134, RZ, 0x7610, R134 ;  /* 0x00007610ff867816 */ /* 0x000fe20000000086 */
[----:B------:R-:W-:Y:S01]  /*7a10*/  IMAD.X R9, R115, 0x1, R10, P5 ;  /* 0x0000000173097824 */ /* 0x000fe200028e060a */
[----:B------:R-:W-:-:S02]  /*7a20*/  PRMT R132, RZ, 0x7610, R132 ;  /* 0x00007610ff847816 */ /* 0x000fc40000000084 */
[----:B------:R-:W-:Y:S01]  /*7a30*/  SHF.R.S32.HI R136, RZ, 0x1f, R163 ;  /* 0x0000001fff887819 */ /* 0x000fe200000114a3 */
[----:B------:R0:W5:Y:S01]  /*7a40*/  @P4 LDG.E.U16 R229, desc[UR22][R12.64] ;  /* 0x000000160ce54981 */ /* 0x000162000c1e1500 */
[----:B------:R-:W-:Y:S02]  /*7a50*/  SHF.R.S32.HI R138, RZ, 0x1f, R161 ;  /* 0x0000001fff8a7819 */ /* 0x000fe400000114a1 */
[C---:B------:R-:W-:Y:S01]  /*7a60*/  LEA R10, P6, R163.reuse, R114, 0x1 ;  /* 0x00000072a30a7211 */ /* 0x040fe200078c08ff */
[----:B------:R1:W5:Y:S01]  /*7a70*/  @P3 LDG.E.U16 R134, desc[UR22][R8.64] ;  /* 0x0000001608863981 */ /* 0x000362000c1e1500 */
[----:B------:R-:W-:Y:S02]  /*7a80*/  SHF.L.U64.HI R136, R163, 0x1, R136 ;  /* 0x00000001a3887819 */ /* 0x000fe40000010288 */
[C---:B------:R-:W-:Y:S01]  /*7a90*/  ISETP.GT.AND P4, PT, R112.reuse, 0x29, PT ;  /* 0x000000297000780c */ /* 0x040fe20003f84270 */
[----:B------:R3:W5:Y:S01]  /*7aa0*/  @P1 LDG.E.U16 R132, desc[UR22][R6.64] ;  /* 0x0000001606841981 */ /* 0x000762000c1e1500 */
[----:B------:R-:W-:-:S02]  /*7ab0*/  ISETP.GT.AND P3, PT, R112, 0x2a, PT ;  /* 0x0000002a7000780c */ /* 0x000fc40003f64270 */
[CC--:B0-----:R-:W-:Y:S02]  /*7ac0*/  LEA R12, P5, R161.reuse, R114.reuse, 0x1 ;  /* 0x00000072a10c7211 */ /* 0x0c1fe400078a08ff */
[----:B------:R-:W-:Y:S02]  /*7ad0*/  SHF.L.U64.HI R138, R161, 0x1, R138 ;  /* 0x00000001a18a7819 */ /* 0x000fe4000001028a */
[----:B-1----:R-:W-:Y:S02]  /*7ae0*/  SHF.R.S32.HI R8, RZ, 0x1f, R159 ;  /* 0x0000001fff087819 */ /* 0x002fe4000001149f */
[----:B------:R-:W-:Y:S01]  /*7af0*/  ISETP.GT.AND P1, PT, R112, 0x2b, PT ;  /* 0x0000002b7000780c */ /* 0x000fe20003f24270 */
[----:B------:R-:W-:Y:S01]  /*7b00*/  IMAD.X R11, R115, 0x1, R136, P6 ;  /* 0x00000001730b7824 */ /* 0x000fe200030e0688 */
[----:B---3--:R-:W-:Y:S01]  /*7b10*/  LEA R6, P6, R159, R114, 0x1 ;  /* 0x000000729f067211 */ /* 0x008fe200078c08ff */
[----:B------:R-:W-:Y:S01]  /*7b20*/  IMAD.X R13, R115, 0x1, R138, P5 ;  /* 0x00000001730d7824 */ /* 0x000fe200028e068a */
[----:B------:R-:W-:-:S02]  /*7b30*/  SHF.L.U64.HI R8, R159, 0x1, R8 ;  /* 0x000000019f087819 */ /* 0x000fc40000010208 */
[----:B------:R-:W-:Y:S02]  /*7b40*/  PRMT R233, RZ, 0x7610, R233 ;  /* 0x00007610ffe97816 */ /* 0x000fe400000000e9 */
[----:B------:R-:W-:Y:S02]  /*7b50*/  SHF.R.S32.HI R138, RZ, 0x1f, R157 ;  /* 0x0000001fff8a7819 */ /* 0x000fe4000001149d */
[----:B------:R-:W-:Y:S01]  /*7b60*/  PRMT R231, RZ, 0x7610, R231 ;  /* 0x00007610ffe77816 */ /* 0x000fe200000000e7 */
[----:B------:R-:W-:Y:S01]  /*7b70*/  IMAD.X R7, R115, 0x1, R8, P6 ;  /* 0x0000000173077824 */ /* 0x000fe200030e0608 */
[----:B------:R-:W-:Y:S01]  /*7b80*/  PRMT R136, RZ, 0x7610, R136 ;  /* 0x00007610ff887816 */ /* 0x000fe20000000088 */
[----:B------:R0:W5:Y:S01]  /*7b90*/  @P4 LDG.E.U16 R233, desc[UR22][R10.64] ;  /* 0x000000160ae94981 */ /* 0x000162000c1e1500 */
[C---:B------:R-:W-:Y:S02]  /*7ba0*/  LEA R8, P6, R157.reuse, R114, 0x1 ;  /* 0x000000729d087211 */ /* 0x040fe400078c08ff */
[----:B------:R-:W-:Y:S01]  /*7bb0*/  SHF.L.U64.HI R138, R157, 0x1, R138 ;  /* 0x000000019d8a7819 */ /* 0x000fe2000001028a */
[----:B------:R-:W5:Y:S01]  /*7bc0*/  @P3 LDG.E.U16 R231, desc[UR22][R12.64] ;  /* 0x000000160ce73981 */ /* 0x000f62000c1e1500 */
[----:B------:R-:W-:-:S02]  /*7bd0*/  SHF.R.S32.HI R142, RZ, 0x1f, R153 ;  /* 0x0000001fff8e7819 */ /* 0x000fc40000011499 */
[C---:B------:R-:W-:Y:S01]  /*7be0*/  ISETP.GT.AND P4, PT, R112.reuse, 0x2c, PT ;  /* 0x0000002c7000780c */ /* 0x040fe20003f84270 */
[----:B------:R1:W5:Y:S01]  /*7bf0*/  @P1 LDG.E.U16 R136, desc[UR22][R6.64] ;  /* 0x0000001606881981 */ /* 0x000362000c1e1500 */
[----:B------:R-:W-:Y:S01]  /*7c00*/  SHF.R.S32.HI R140, RZ, 0x1f, R155 ;  /* 0x0000001fff8c7819 */ /* 0x000fe2000001149b */
[----:B------:R-:W-:Y:S01]  /*7c10*/  IMAD.X R9, R115, 0x1, R138, P6 ;  /* 0x0000000173097824 */ /* 0x000fe200030e068a */
[C---:B------:R-:W-:Y:S02]  /*7c20*/  ISETP.GT.AND P3, PT, R112.reuse, 0x2d, PT ;  /* 0x0000002d7000780c */ /* 0x040fe40003f64270 */
[----:B------:R-:W-:Y:S02]  /*7c30*/  ISETP.GT.AND P1, PT, R112, 0x2e, PT ;  /* 0x0000002e7000780c */ /* 0x000fe40003f24270 */
[----:B------:R-:W-:Y:S02]  /*7c40*/  SHF.L.U64.HI R142, R153, 0x1, R142 ;  /* 0x00000001998e7819 */ /* 0x000fe4000001028e */
[----:B0-----:R-:W-:-:S02]  /*7c50*/  LEA R10, P5, R155, R114, 0x1 ;  /* 0x000000729b0a7211 */ /* 0x001fc400078a08ff */
[----:B-1----:R-:W-:Y:S02]  /*7c60*/  LEA R6, P6, R153, R114, 0x1 ;  /* 0x0000007299067211 */ /* 0x002fe400078c08ff */
[----:B------:R-:W-:Y:S02]  /*7c70*/  SHF.L.U64.HI R12, R155, 0x1, R140 ;  /* 0x000000019b0c7819 */ /* 0x000fe4000001028c */
[----:B------:R-:W-:Y:S01]  /*7c80*/  PRMT R235, RZ, 0x7610, R235 ;  /* 0x00007610ffeb7816 */ /* 0x000fe200000000eb */
[C---:B------:R-:W-:Y:S01]  /*7c90*/  IMAD.X R7, R115.reuse, 0x1, R142, P6 ;  /* 0x0000000173077824 */ /* 0x040fe200030e068e */
        /* <DEDUP_REMOVED lines=11> */
[C---:B------:R-:W-:Y:S02]  /*7d50*/  ISETP.GT.AND P3, PT, R112.reuse, 0x30, PT ;  /* 0x000000307000780c */ /* 0x040fe40003f64270 */
[----:B------:R-:W-:Y:S02]  /*7d60*/  ISETP.GT.AND P1, PT, R112, 0x31, PT ;  /* 0x000000317000780c */ /* 0x000fe40003f24270 */
[----:B0-----:R-:W-:-:S02]  /*7d70*/  LEA R8, P5, R149, R114, 0x1 ;  /* 0x0000007295087211 */ /* 0x001fc400078a08ff */
[----:B-1----:R-:W-:Y:S02]  /*7d80*/  SHF.R.S32.HI R10, RZ, 0x1f, R147 ;  /* 0x0000001fff0a7819 */ /* 0x002fe40000011493 */
[----:B------:R-:W-:Y:S01]  /*7d90*/  SHF.L.U64.HI R144, R149, 0x1, R144 ;  /* 0x0000000195907819 */ /* 0x000fe20000010290 */
[----:B------:R-:W-:Y:S01]  /*7da0*/  IMAD.X R13, R115, 0x1, R142, P6 ;  /* 0x00000001730d7824 */ /* 0x000fe200030e068e */
[C---:B---3--:R-:W-:Y:S02]  /*7db0*/  LEA R6, P6, R147.reuse, R114, 0x1 ;  /* 0x0000007293067211 */ /* 0x048fe400078c08ff */
[----:B------:R-:W-:Y:S01]  /*7dc0*/  SHF.L.U64.HI R10, R147, 0x1, R10 ;  /* 0x00000001930a7819 */ /* 0x000fe2000001020a */
[C---:B------:R-:W-:Y:S01]  /*7dd0*/  IMAD.X R9, R115.reuse, 0x1, R144, P5 ;  /* 0x0000000173097824 */ /* 0x040fe200028e0690 */
[----:B------:R-:W-:Y:S02]  /*7de0*/  PRMT R239, RZ, 0x7610, R239 ;  /* 0x00007610ffef7816 */ /* 0x000fe400000000ef */
[----:B------:R-:W-:Y:S01]  /*7df0*/  SHF.R.S32.HI R144, RZ, 0x1f, R145 ;  /* 0x0000001fff907819 */ /* 0x000fe20000011491 */
[----:B------:R-:W-:Y:S01]  /*7e00*/  IMAD.X R7, R115, 0x1, R10, P6 ;  /* 0x0000000173077824 */ /* 0x000fe200030e060a */
[----:B------:R-:W-:-:S02]  /*7e10*/  PRMT R237, RZ, 0x7610, R237 ;  /* 0x00007610ffed7816 */ /* 0x000fc400000000ed */
[----:B------:R-:W-:Y:S01]  /*7e20*/  PRMT R142, RZ, 0x7610, R142 ;  /* 0x00007610ff8e7816 */ /* 0x000fe2000000008e */
[----:B------:R0:W5:Y:S01]  /*7e30*/  @P4 LDG.E.U16 R239, desc[UR22][R12.64] ;  /* 0x000000160cef4981 */ /* 0x000162000c1e1500 */
[----:B------:R-:W-:Y:S02]  /*7e40*/  SHF.R.S32.HI R146, RZ, 0x1f, R143 ;  /* 0x0000001fff927819 */ /* 0x000fe4000001148f */
[C---:B------:R-:W-:Y:S01]  /*7e50*/  LEA R10, P6, R145.reuse, R114, 0x1 ;  /* 0x00000072910a7211 */ /* 0x040fe200078c08ff */
[----:B------:R1:W5:Y:S01]  /*7e60*/  @P3 LDG.E.U16 R237, desc[UR22][R8.64] ;  /* 0x0000001608ed3981 */ /* 0x000362000c1e1500 */
[----:B------:R-:W-:Y:S02]  /*7e70*/  SHF.L.U64.HI R144, R145, 0x1, R144 ;  /* 0x0000000191907819 */ /* 0x000fe40000010290 */
[----:B------:R-:W-:Y:S01]  /*7e80*/  SHF.R.S32.HI R148, RZ, 0x1f, R141 ;  /* 0x0000001fff947819 */ /* 0x000fe2000001148d */
[----:B------:R3:W5:Y:S01]  /*7e90*/  @P1 LDG.E.U16 R142, desc[UR22][R6.64] ;  /* 0x00000016068e1981 */ /* 0x000762000c1e1500 */
[----:B------:R-:W-:-:S02]  /*7ea0*/  SHF.L.U64.HI R146, R143, 0x1, R146 ;  /* 0x000000018f927819 */ /* 0x000fc40000010292 */
[-C--:B0-----:R-:W-:Y:S02]  /*7eb0*/  LEA R12, P5, R143, R114.reuse, 0x1 ;  /* 0x000000728f0c7211 */ /* 0x081fe400078a08ff */
[C---:B------:R-:W-:Y:S01]  /*7ec0*/  ISETP.GT.AND P4, PT, R112.reuse, 0x32, PT ;  /* 0x000000327000780c */ /* 0x040fe20003f84270 */
[C---:B------:R-:W-:Y:S01]  /*7ed0*/  IMAD.X R11, R115.reuse, 0x1, R144, P6 ;  /* 0x00000001730b7824 */ /* 0x040fe200030e0690 */
[C---:B------:R-:W-:Y:S02]  /*7ee0*/  ISETP.GT.AND P3, PT, R112.reuse, 0x33, PT ;  /* 0x000000337000780c */ /* 0x040fe40003f64270 */
[----:B------:R-:W-:Y:S01]  /*7ef0*/  ISETP.GT.AND P1, PT, R112, 0x34, PT ;  /* 0x000000347000780c */ /* 0x000fe20003f24270 */
[----:B------:R-:W-:Y:S01]  /*7f00*/  IMAD.X R13, R115, 0x1, R146, P5 ;  /* 0x00000001730d7824 */ /* 0x000fe200028e0692 */
[C---:B-1----:R-:W-:Y:S02]  /*7f10*/  LEA R8, P6, R141.reuse, R114, 0x1 ;  /* 0x000000728d087211 */ /* 0x042fe400078c08ff */
[----:B---3--:R-:W-:-:S02]  /*7f20*/  SHF.L.U64.HI R6, R141, 0x1, R148 ;  /* 0x000000018d067819 */ /* 0x008fc40000010294 */
[----:B------:R-:W-:Y:S02]  /*7f30*/  ISETP.GT.AND P5, PT, R112, RZ, PT ;  /* 0x000000ff7000720c */ /* 0x000fe40003fa4270 */
[----:B------:R-:W-:Y:S01]  /*7f40*/  SHF.R.S32.HI R144, RZ, 0x1f, R139 ;  /* 0x0000001fff907819 */ /* 0x000fe2000001148b */
[----:B------:R-:W-:Y:S01]  /*7f50*/  IMAD.X R9, R115, 0x1, R6, P6 ;  /* 0x0000000173097824 */ /* 0x000fe200030e0606 */
[----:B------:R-:W-:Y:S02]  /*7f60*/  PRMT R241, RZ, 0x7610, R241 ;  /* 0x00007610fff17816 */ /* 0x000fe400000000f1 */
[----:B------:R-:W-:Y:S02]  /*7f70*/  PRMT R148, RZ, 0x7610, R148 ;  /* 0x00007610ff947816 */ /* 0x000fe40000000094 */
[----:B------:R-:W-:Y:S02]  /*7f80*/  PRMT R146, RZ, 0x7610, R146 ;  /* 0x00007610ff927816 */ /* 0x000fe40000000092 */
[C---:B------:R-:W-:Y:S01]  /*7f90*/  LEA R6, P6, R139.reuse, R114, 0x1 ;  /* 0x000000728b067211 */ /* 0x040fe200078c08ff */
[----:B------:R-:W5:Y:S01]  /*7fa0*/  @P4 LDG.E.U16 R241, desc[UR22][R10.64] ;  /* 0x000000160af14981 */ /* 0x000f62000c1e1500 */
[----:B------:R-:W-:-:S02]  /*7fb0*/  SHF.L.U64.HI R150, R139, 0x1, R144 ;  /* 0x000000018b967819 */ /* 0x000fc40000010290 */
[----:B------:R-:W-:Y:S01]  /*7fc0*/  SHF.R.S32.HI R152, RZ, 0x1f, R137 ;  /* 0x0000001fff987819 */ /* 0x000fe20000011489 */
[----:B------:R0:W5:Y:S01]  /*7fd0*/  @P3 LDG.E.U16 R148, desc[UR22][R12.64] ;  /* 0x000000160c943981 */ /* 0x000162000c1e1500 */
[----:B------:R-:W-:Y:S01]  /*7fe0*/  PRMT R144, RZ, 0x7610, R144 ;  /* 0x00007610ff907816 */ /* 0x000fe20000000090 */
[----:B------:R-:W-:Y:S01]  /*7ff0*/  IMAD.X R7, R115, 0x1, R150, P6 ;  /* 0x0000000173077824 */ /* 0x000fe200030e0696 */
[C---:B------:R-:W-:Y:S01]  /*8000*/  ISETP.GT.AND P4, PT, R112.reuse, 0x35, PT ;  /* 0x000000357000780c */ /* 0x040fe20003f84270 */
[----:B------:R1:W5:Y:S01]  /*8010*/  @P1 LDG.E.U16 R146, desc[UR22][R8.64] ;  /* 0x0000001608921981 */ /* 0x000362000c1e1500 */
[----:B------:R-:W-:Y:S02]  /*8020*/  SHF.L.U64.HI R152, R137, 0x1, R152 ;  /* 0x0000000189987819 */ /* 0x000fe40000010298 */
[----:B------:R-:W-:Y:S01]  /*8030*/  ISETP.GT.AND P3, PT, R112, 0x36, PT ;  /* 0x000000367000780c */ /* 0x000fe20003f64270 */
[----:B------:R-:W5:Y:S01]  /*8040*/  @P5 LDG.E.U16 R144, desc[UR22][R114.64] ;  /* 0x0000001672905981 */ /* 0x000f62000c1e1500 */
[----:B0-----:R-:W-:-:S02]  /*8050*/  SHF.R.S32.HI R12, RZ, 0x1f, R135 ;  /* 0x0000001fff0c7819 */ /* 0x001fc40000011487 */
[-C--:B-1----:R-:W-:Y:S02]  /*8060*/  LEA R8, P6, R137, R114.reuse, 0x1 ;  /* 0x0000007289087211 */ /* 0x082fe400078c08ff */
[C---:B------:R-:W-:Y:S02]  /*8070*/  LEA R10, P5, R135.reuse, R114, 0x1 ;  /* 0x00000072870a7211 */ /* 0x040fe400078a08ff */
[----:B------:R-:W-:Y:S01]  /*8080*/  SHF.L.U64.HI R12, R135, 0x1, R12 ;  /* 0x00000001870c7819 */ /* 0x000fe2000001020c */
[C---:B------:R-:W-:Y:S01]  /*8090*/  IMAD.X R9, R115.reuse, 0x1, R152, P6 ;  /* 0x0000000173097824 */ /* 0x040fe200030e0698 */
[----:B------:R-:W-:Y:S02]  /*80a0*/  ISETP.GT.AND P1, PT, R112, 0x37, PT ;  /* 0x000000377000780c */ /* 0x000fe40003f24270 */
[----:B------:R-:W-:Y:S02]  /*80b0*/  PRMT R245, RZ, 0x7610, R245 ;  /* 0x00007610fff57816 */ /* 0x000fe400000000f5 */
[----:B------:R-:W-:Y:S01]  /*80c0*/  SHF.R.S32.HI R152, RZ, 0x1f, R133 ;  /* 0x0000001fff987819 */ /* 0x000fe20000011485 */
[----:B------:R-:W-:Y:S01]  /*80d0*/  IMAD.X R11, R115, 0x1, R12, P5 ;  /* 0x00000001730b7824 */ /* 0x000fe200028e060c */
[----:B------:R-:W-:-:S02]  /*80e0*/  PRMT R150, RZ, 0x7610, R150 ;  /* 0x00007610ff967816 */ /* 0x000fc40000000096 */
[----:B------:R-:W-:Y:S01]  /*80f0*/  SHF.R.S32.HI R154, RZ, 0x1f, R131 ;  /* 0x0000001fff9a7819 */ /* 0x000fe20000011483 */
[----:B------:R-:W5:Y:S01]  /*8100*/  @P4 LDG.E.U16 R245, desc[UR22][R6.64] ;  /* 0x0000001606f54981 */ /* 0x000f62000c1e1500 */
[CC--:B------:R-:W-:Y:S02]  /*8110*/  LEA R12, P5, R133.reuse, R114.reuse, 0x1 ;  /* 0x00000072850c7211 */ /* 0x0c0fe400078a08ff */
[----:B------:R-:W-:Y:S01]  /*8120*/  SHF.L.U64.HI R152, R133, 0x1, R152 ;  /* 0x0000000185987819 */ /* 0x000fe20000010298 */
[----:B------:R0:W5:Y:S01]  /*8130*/  @P3 LDG.E.U16 R150, desc[UR22][R8.64] ;  /* 0x0000001608963981 */ /* 0x000162000c1e1500 */
[----:B------:R-:W-:Y:S02]  /*8140*/  PRMT R243, RZ, 0x7610, R243 ;  /* 0x00007610fff37816 */ /* 0x000fe400000000f3 */
[CC--:B------:R-:W-:Y:S02]  /*8150*/  LEA RZ, P4, R131.reuse, R114.reuse, 0x1 ;  /* 0x0000007283ff7211 */ /* 0x0c0fe400078808ff */
[----:B------:R-:W-:Y:S01]  /*8160*/  SHF.L.U64.HI R154, R131, 0x1, R154 ;  /* 0x00000001839a7819 */ /* 0x000fe2000001029a */
[C---:B------:R-:W-:Y:S01]  /*8170*/  IMAD.X R13, R115.reuse, 0x1, R152, P5 ;  /* 0x00000001730d7824 */ /* 0x040fe200028e0698 */
[----:B------:R-:W-:Y:S01]  /*8180*/  ISETP.GT.AND P5, PT, R112, 0x3a, PT ;  /* 0x0000003a7000780c */ /* 0x000fe20003fa4270 */
[----:B------:R1:W5:Y:S01]  /*8190*/  @P1 LDG.E.U16 R243, desc[UR22][R10.64] ;  /* 0x000000160af31981 */ /* 0x000362000c1e1500 */
[----:B0-----:R-:W-:Y:S01]  /*81a0*/  SHF.R.S32.HI R8, RZ, 0x1f, R129 ;  /* 0x0000001fff087819 */ /* 0x001fe20000011481 */
[----:B------:R-:W-:Y:S01]  /*81b0*/  IMAD.X R7, R115, 0x1, R154, P4 ;  /* 0x0000000173077824 */ /* 0x000fe200020e069a */
[----:B------:R-:W-:-:S02]  /*81c0*/  LEA RZ, P4, R129, R114, 0x1 ;  /* 0x0000007281ff7211 */ /* 0x000fc400078808ff */
[C---:B------:R-:W-:Y:S02]  /*81d0*/  ISETP.GT.AND P1, PT, R112.reuse, 0x39, PT ;  /* 0x000000397000780c */ /* 0x040fe40003f24270 */
[C---:B-1----:R-:W-:Y:S01]  /*81e0*/  SHF.L.U64.HI R10, R129.reuse, 0x1, R8 ;  /* 0x00000001810a7819 */ /* 0x042fe20000010208 */
[----:B------:R-:W-:Y:S01]  /*81f0*/  IMAD R8, R129, 0x2, R114 ;  /* 0x0000000281087824 */ /* 0x000fe200078e0272 */
[----:B------:R-:W-:Y:S02]  /*8200*/  PRMT R154, RZ, 0x7610, R154 ;  /* 0x00007610ff9a7816 */ /* 0x000fe4000000009a */
[----:B------:R-:W-:Y:S01]  /*8210*/  ISETP.GT.AND P3, PT, R112, 0x38, PT ;  /* 0x000000387000780c */ /* 0x000fe20003f64270 */
[----:B------:R-:W-:Y:S01]  /*8220*/  IMAD.X R9, R115, 0x1, R10, P4 ;  /* 0x0000000173097824 */ /* 0x000fe200020e060a */
[----:B------:R-:W-:Y:S01]  /*8230*/  SHF.R.S32.HI R156, RZ, 0x1f, R125 ;  /* 0x0000001fff9c7819 */ /* 0x000fe2000001147d */
[----:B------:R-:W-:Y:S01]  /*8240*/  IMAD R6, R131, 0x2, R114 ;  /* 0x0000000283067824 */ /* 0x000fe200078e0272 */
[----:B------:R-:W-:-:S02]  /*8250*/  PRMT R247, RZ, 0x7610, R247 ;  /* 0x00007610fff77816 */ /* 0x000fc400000000f7 */
[----:B------:R0:W5:Y:S01]  /*8260*/  @P5 LDG.E.U16 R154, desc[UR22][R8.64] ;  /* 0x00000016089a5981 */ /* 0x000162000c1e1500 */
[----:B------:R-:W-:Y:S02]  /*8270*/  SHF.R.S32.HI R10, RZ, 0x1f, R127 ;  /* 0x0000001fff0a7819 */ /* 0x000fe4000001147f */
[CC--:B------:R-:W-:Y:S01]  /*8280*/  LEA RZ, P5, R125.reuse, R114.reuse, 0x1 ;  /* 0x000000727dff7211 */ /* 0x0c0fe200078a08ff */
[----:B------:R1:W5:Y:S01]  /*8290*/  @P1 LDG.E.U16 R247, desc[UR22][R6.64] ;  /* 0x0000001606f71981 */ /* 0x000362000c1e1500 */
[----:B------:R-:W-:Y:S02]  /*82a0*/  SHF.L.U64.HI R156, R125, 0x1, R156 ;  /* 0x000000017d9c7819 */ /* 0x000fe4000001029c */
[----:B------:R-:W-:Y:S02]  /*82b0*/  PRMT R152, RZ, 0x7610, R152 ;  /* 0x00007610ff987816 */ /* 0x000fe40000000098 */
[C---:B------:R-:W-:Y:S02]  /*82c0*/  LEA RZ, P4, R127.reuse, R114, 0x1 ;  /* 0x000000727fff7211 */ /* 0x040fe400078808ff */
[----:B------:R-:W-:-:S02]  /*82d0*/  SHF.L.U64.HI R10, R127, 0x1, R10 ;  /* 0x000000017f0a7819 */ /* 0x000fc4000001020a */
[----:B0-----:R-:W-:Y:S01]  /*82e0*/  SHF.R.S32.HI R8, RZ, 0x1f, R123 ;  /* 0x0000001fff087819 */ /* 0x001fe2000001147b */
[C---:B-1----:R-:W-:Y:S01]  /*82f0*/  IMAD.X R7, R115.reuse, 0x1, R156, P5 ;  /* 0x0000000173077824 */ /* 0x042fe200028e069c */
[C---:B------:R-:W-:Y:S01]  /*8300*/  ISETP.GT.AND P5, PT, R112.reuse, 0x3d, PT ;  /* 0x0000003d7000780c */ /* 0x040fe20003fa4270 */
[----:B------:R0:W5:Y:S01]  /*8310*/  @P3 LDG.E.U16 R152, desc[UR22][R12.64] ;  /* 0x000000160c983981 */ /* 0x000162000c1e1500 */
[----:B------:R-:W-:Y:S01]  /*8320*/  IMAD.X R11, R115, 0x1, R10, P4 ;  /* 0x00000001730b7824 */ /* 0x000fe200020e060a */
[C---:B------:R-:W-:Y:S02]  /*8330*/  LEA RZ, P4, R123.reuse, R114, 0x1 ;  /* 0x000000727bff7211 */ /* 0x040fe400078808ff */
[C---:B------:R-:W-:Y:S02]  /*8340*/  ISETP.GT.AND P3, PT, R112.reuse, 0x3b, PT ;  /* 0x0000003b7000780c */ /* 0x040fe40003f64270 */
[----:B------:R-:W-:Y:S02]  /*8350*/  ISETP.GT.AND P1, PT, R112, 0x3c, PT ;  /* 0x0000003c7000780c */ /* 0x000fe40003f24270 */
[C---:B0-----:R-:W-:Y:S01]  /*8360*/  SHF.L.U64.HI R12, R123.reuse, 0x1, R8 ;  /* 0x000000017b0c7819 */ /* 0x041fe20000010208 */
[----:B------:R-:W-:Y:S01]  /*8370*/  IMAD R8, R123, 0x2, R114 ;  /* 0x000000027b087824 */ /* 0x000fe200078e0272 */
[----:B------:R-:W-:-:S03]  /*8380*/  PRMT R158, RZ, 0x7610, R158 ;  /* 0x00007610ff9e7816 */ /* 0x000fc6000000009e */
[----:B------:R-:W-:Y:S01]  /*8390*/  IMAD.X R9, R115, 0x1, R12, P4 ;  /* 0x0000000173097824 */ /* 0x000fe200020e060c */
[----:B------:R-:W-:Y:S01]  /*83a0*/  SHF.R.S32.HI R12, RZ, 0x1f, R121 ;  /* 0x0000001fff0c7819 */ /* 0x000fe20000011479 */
[--C-:B------:R-:W-:Y:S01]  /*83b0*/  IMAD R10, R127, 0x2, R114.reuse ;  /* 0x000000027f0a7824 */ /* 0x100fe200078e0272 */
[----:B------:R-:W-:Y:S01]  /*83c0*/  PRMT R251, RZ, 0x7610, R251 ;  /* 0x00007610fffb7816 */ /* 0x000fe200000000fb */
[----:B------:R-:W-:Y:S01]  /*83d0*/  IMAD R6, R125, 0x2, R114 ;  /* 0x000000027d067824 */ /* 0x000fe200078e0272 */
[----:B------:R-:W-:Y:S01]  /*83e0*/  PRMT R156, RZ, 0x7610, R156 ;  /* 0x00007610ff9c7816 */ /* 0x000fe2000000009c */
[----:B------:R-:W5:Y:S01]  /*83f0*/  @P5 LDG.E.U16 R158, desc[UR22][R8.64] ;  /* 0x00000016089e5981 */ /* 0x000f62000c1e1500 */
[----:B------:R-:W-:Y:S02]  /*8400*/  SHF.R.S32.HI R160, RZ, 0x1f, R119 ;  /* 0x0000001fffa07819 */ /* 0x000fe40000011477 */
[C---:B------:R-:W-:Y:S01]  /*8410*/  LEA RZ, P5, R121.reuse, R114, 0x1 ;  /* 0x0000007279ff7211 */ /* 0x040fe200078a08ff */
[----:B------:R0:W5:Y:S01]  /*8420*/  @P3 LDG.E.U16 R251, desc[UR22][R10.64] ;  /* 0x000000160afb3981 */ /* 0x000162000c1e1500 */
[----:B------:R-:W-:-:S02]  /*8430*/  SHF.L.U64.HI R12, R121, 0x1, R12 ;  /* 0x00000001790c7819 */ /* 0x000fc4000001020c */
[CC--:B------:R-:W-:Y:S01]  /*8440*/  LEA RZ, P4, R119.reuse, R114.reuse, 0x1 ;  /* 0x0000007277ff7211 */ /* 0x0c0fe200078808ff */
[----:B------:R1:W5:Y:S01]  /*8450*/  @P1 LDG.E.U16 R156, desc[UR22][R6.64] ;  /* 0x00000016069c1981 */ /* 0x000362000c1e1500 */
[----:B------:R-:W-:Y:S02]  /*8460*/  SHF.L.U64.HI R160, R119, 0x1, R160 ;  /* 0x0000000177a07819 */ /* 0x000fe400000102a0 */
[C---:B------:R-:W-:Y:S02]  /*8470*/  ISETP.GT.AND P3, PT, R112.reuse, 0x3e, PT ;  /* 0x0000003e7000780c */ /* 0x040fe40003f64270 */
[C---:B------:R-:W-:Y:S01]  /*8480*/  ISETP.GT.AND P1, PT, R112.reuse, 0x3f, PT ;  /* 0x0000003f7000780c */ /* 0x040fe20003f24270 */
[C---:B0-----:R-:W-:Y:S01]  /*8490*/  IMAD.X R11, R115.reuse, 0x1, R12, P5 ;  /* 0x00000001730b7824 */ /* 0x041fe200028e060c */
[----:B------:R-:W-:Y:S01]  /*84a0*/  ISETP.GT.AND P5, PT, R112, 0x1, PT ;  /* 0x000000017000780c */ /* 0x000fe20003fa4270 */
[----:B------:R-:W-:Y:S01]  /*84b0*/  USHF.L.U32 UR4, UR4, 0x1f, URZ ;  /* 0x0000001f04047899 */ /* 0x000fe200080006ff */
[----:B-1----:R-:W-:Y:S01]  /*84c0*/  IMAD.X R7, R115, 0x1, R160, P4 ;  /* 0x0000000173077824 */ /* 0x002fe200020e06a0 */
[----:B------:R-:W-:Y:S01]  /*84d0*/  IADD3 R8, P4, PT, R100, R114, RZ ;  /* 0x0000007264087210 */ /* 0x000fe20007f9e0ff */
[--C-:B------:R-:W-:Y:S01]  /*84e0*/  IMAD R10, R121, 0x2, R114.reuse ;  /* 0x00000002790a7824 */ /* 0x100fe200078e0272 */
[----:B------:R-:W-:Y:S01]  /*84f0*/  PRMT R249, RZ, 0x7610, R249 ;  /* 0x00007610fff97816 */ /* 0x000fe200000000f9 */
[----:B------:R-:W-:Y:S01]  /*8500*/  IMAD R6, R119, 0x2, R114 ;  /* 0x0000000277067824 */ /* 0x000fe200078e0272 */
[----:B------:R-:W-:Y:S01]  /*8510*/  PRMT R160, RZ, 0x7610, R160 ;  /* 0x00007610ffa07816 */ /* 0x000fe200000000a0 */
[----:B------:R-:W-:Y:S01]  /*8520*/  IMAD.X R9, R115, 0x1, R116, P4 ;  /* 0x0000000173097824 */ /* 0x000fe200020e0674 */
[----:B------:R-:W-:Y:S01]  /*8530*/  PRMT R162, RZ, 0x7610, R162 ;  /* 0x00007610ffa27816 */ /* 0x000fe200000000a2 */
[----:B------:R-:W-:-:S03]  /*8540*/  IMAD.U32 R12, RZ, RZ, UR4 ;  /* 0x00000004ff0c7e24 */ /* 0x000fc6000f8e00ff */
[----:B------:R0:W5:Y:S04]  /*8550*/  @P3 LDG.E.U16 R160, desc[UR22][R10.64] ;  /* 0x000000160aa03981 */ /* 0x000168000c1e1500 */
[----:B------:R0:W5:Y:S04]  /*8560*/  @P1 LDG.E.U16 R162, desc[UR22][R6.64] ;  /* 0x0000001606a21981 */ /* 0x000168000c1e1500 */
[----:B------:R0:W5:Y:S01]  /*8570*/  @P5 LDG.E.U16 R249, desc[UR22][R8.64] ;  /* 0x0000001608f95981 */ /* 0x000162000c1e1500 */
[----:B------:R-:W1:Y:S01]  /*8580*/  SYNCS.PHASECHK.TRANS64.TRYWAIT P1, [UR6], R12 ;  /* 0x0000000cff0075a7 */ /* 0x000e620008021106 */
[----:B------:R-:W-:-:S02]  /*8590*/  LOP3.LUT R13, R3, 0x3f, RZ, 0xc0, !PT ;  /* 0x0000003f030d7812 */ /* 0x000fc400078ec0ff */
[----:B--2---:R-:W-:Y:S02]  /*85a0*/  PRMT R5, R5, 0x5410, R122 ;  /* 0x0000541005057816 */ /* 0x004fe4000000007a */
[----:B------:R-:W-:Y:S01]  /*85b0*/  ISETP.GE.AND P3, PT, R13, R112, PT ;  /* 0x000000700d00720c */ /* 0x000fe20003f66270 */
[----:B01----:R-:W-:-:S12]  /*85c0*/  @!P1 BRA `(.L_x_9) ;  /* 0x0000002c00589947 */ /* 0x003fd80003800000 */
.L_x_17:
[----:B-----5:R-:W-:Y:S01]  /*85d0*/  PRMT R13, R18, 0x5410, R21 ;  /* 0x00005410120d7816 */ /* 0x020fe20000000015 */
[C---:B------:R-:W-:Y:S01]  /*85e0*/  IMAD.WIDE R36, R215.reuse, 0x2, R36 ;  /* 0x00000002d7247825 */ /* 0x040fe200078e0224 */
[----:B------:R-:W-:Y:S02]  /*85f0*/  PRMT R16, R16, 0x5410, R17 ;  /* 0x0000541010107816 */ /* 0x000fe40000000011 */
[----:B------:R-:W-:Y:S01]  /*8600*/  PRMT R7, R32, 0x5410, R33 ;  /* 0x0000541020077816 */ /* 0x000fe20000000021 */
[C---:B------:R-:W-:Y:S01]  /*8610*/  IMAD.WIDE R90, R215.reuse, 0x2, R90 ;  /* 0x00000002d75a7825 */ /* 0x040fe200078e025a */
[----:B------:R-:W-:Y:S02]  /*8620*/  PRMT R8, R34, 0x5410, R35 ;  /* 0x0000541022087816 */ /* 0x000fe40000000023 */
[----:B------:R-:W-:Y:S01]  /*8630*/  PRMT R9, R28, 0x5410, R29 ;  /* 0x000054101c097816 */ /* 0x000fe2000000001d */
[----:B------:R-:W-:Y:S01]  /*8640*/  IMAD.WIDE R84, R215, 0x2, R84 ;  /* 0x00000002d7547825 */ /* 0x000fe200078e0254 */
[----:B------:R-:W-:-:S02]  /*8650*/  PRMT R10, R30, 0x5410, R31 ;  /* 0x000054101e0a7816 */ /* 0x000fc4000000001f */
[----:B------:R-:W-:Y:S01]  /*8660*/  PRMT R11, R24, 0x5410, R25 ;  /* 0x00005410180b7816 */ /* 0x000fe20000000019 */
[C---:B------:R-:W-:Y:S01]  /*8670*/  IMAD.WIDE R76, R215.reuse, 0x2, R76 ;  /* 0x00000002d74c7825 */ /* 0x040fe200078e024c */
[----:B------:R-:W-:Y:S02]  /*8680*/  PRMT R12, R20, 0x5410, R23 ;  /* 0x00005410140c7816 */ /* 0x000fe40000000017 */
[----:B------:R-:W-:Y:S01]  /*8690*/  PRMT R14, R14, 0x5410, R19 ;  /* 0x000054100e0e7816 */ /* 0x000fe20000000013 */
[----:B------:R-:W-:Y:S01]  /*86a0*/  IMAD.WIDE R68, R215, 0x2, R68 ;  /* 0x00000002d7447825 */ /* 0x000fe200078e0244 */
[----:B------:R-:W-:Y:S02]  /*86b0*/  PRMT R15, R15, 0x5410, R4 ;  /* 0x000054100f0f7816 */ /* 0x000fe40000000004 */
[----:B------:R-:W-:Y:S01]  /*86c0*/  PRMT R17, R26, 0x5410, R27 ;  /* 0x000054101a117816 */ /* 0x000fe2000000001b */
[----:B------:R-:W-:Y:S01]  /*86d0*/  IMAD.WIDE R60, R215, 0x2, R60 ;  /* 0x00000002d73c7825 */ /* 0x000fe200078e023c */
[----:B------:R-:W-:-:S02]  /*86e0*/  PRMT R18, R22, 0x5410, R221 ;  /* 0x0000541016127816 */ /* 0x000fc400000000dd */
[----:B------:R-:W-:Y:S01]  /*86f0*/  PRMT R6, R217, 0x5410, R120 ;  /* 0x00005410d9067816 */ /* 0x000fe20000000078 */
[----:B------:R-:W-:Y:S01]  /*8700*/  IMAD.WIDE R52, R215, 0x2, R52 ;  /* 0x00000002d7347825 */ /* 0x000fe200078e0234 */
        /* <DEDUP_REMOVED lines=26> */
[----:B------:R-:W-:-:S03]  /*88b0*/  IMAD.WIDE R38, R215, 0x2, R38 ;  /* 0x00000002d7267825 */ /* 0x000fc600078e0226 */
[----:B------:R0:W-:Y:S01]  /*88c0*/  STTM.x32 tmem[UR10+0x40], R4 ;  /* 0x00004004000079ed */ /* 0x0001e200082c000a */
[----:B------:R-:W1:Y:S01]  /*88d0*/  FENCE.VIEW.ASYNC.T ;  /* 0x00000000000073c6 */ /* 0x000e620000000200 */
[----:B------:R-:W-:-:S04]  /*88e0*/  IMAD.WIDE R96, R215, 0x2, R96 ;  /* 0x00000002d7607825 */ /* 0x000fc800078e0260 */
        /* <DEDUP_REMOVED lines=14> */
[----:B------:R-:W-:Y:S01]  /*89d0*/  IMAD.WIDE R42, R215, 0x2, R42 ;  /* 0x00000002d72a7825 */ /* 0x000fe200078e022a */
[----:B0-----:R-:W-:Y:S01]  /*89e0*/  PRMT R4, RZ, 0x7610, R4 ;  /* 0x00007610ff047816 */ /* 0x001fe20000000004 */
[----:B-1----:R-:W-:Y:S01]  /*89f0*/  BAR.SYNC.DEFER_BLOCKING 0x0 ;  /* 0x0000000000007b1d */ /* 0x002fe20000010000 */
[----:B------:R-:W-:Y:S02]  /*8a00*/  PRMT R8, RZ, 0x7610, R8 ;  /* 0x00007610ff087816 */ /* 0x000fe40000000008 */
[----:B------:R-:W-:Y:S02]  /*8a10*/  PRMT R12, RZ, 0x7610, R12 ;  /* 0x00007610ff0c7816 */ /* 0x000fe4000000000c */
[----:B------:R-:W-:Y:S02]  /*8a20*/  PRMT R16, RZ, 0x7610, R16 ;  /* 0x00007610ff107816 */ /* 0x000fe40000000010 */
[----:B------:R-:W-:Y:S02]  /*8a30*/  PRMT R20, RZ, 0x7610, R20 ;  /* 0x00007610ff147816 */ /* 0x000fe40000000014 */
[----:B------:R-:W-:-:S02]  /*8a40*/  PRMT R24, RZ, 0x7610, R24 ;  /* 0x00007610ff187816 */ /* 0x000fc40000000018 */
[----:B------:R-:W-:Y:S02]  /*8a50*/  PRMT R28, RZ, 0x7610, R28 ;  /* 0x00007610ff1c7816 */ /* 0x000fe4000000001c */
[----:B------:R-:W-:Y:S02]  /*8a60*/  PRMT R32, RZ, 0x7610, R32 ;  /* 0x00007610ff207816 */ /* 0x000fe40000000020 */
[----:B------:R-:W-:Y:S02]  /*8a70*/  PRMT R5, RZ, 0x7610, R5 ;  /* 0x00007610ff057816 */ /* 0x000fe40000000005 */
[----:B------:R-:W-:Y:S02]  /*8a80*/  PRMT R9, RZ, 0x7610, R9 ;  /* 0x00007610ff097816 */ /* 0x000fe40000000009 */
[----:B------:R-:W-:Y:S02]  /*8a90*/  PRMT R13, RZ, 0x7610, R13 ;  /* 0x00007610ff0d7816 */ /* 0x000fe4000000000d */
[----:B------:R-:W-:-:S02]  /*8aa0*/  PRMT R17, RZ, 0x7610, R17 ;  /* 0x00007610ff117816 */ /* 0x000fc40000000011 */
[----:B------:R-:W-:Y:S01]  /*8ab0*/  PRMT R21, RZ, 0x7610, R21 ;  /* 0x00007610ff157816 */ /* 0x000fe20000000015 */
[----:B------:R-:W2:Y:S01]  /*8ac0*/  @!P3 LDG.E.U16 R4, desc[UR22][R36.64] ;  /* 0x000000162404b981 */ /* 0x000ea2000c1e1500 */
[----:B------:R-:W-:Y:S02]  /*8ad0*/  PRMT R25, RZ, 0x7610, R25 ;  /* 0x00007610ff197816 */ /* 0x000fe40000000019 */
[----:B------:R-:W-:Y:S01]  /*8ae0*/  PRMT R29, RZ, 0x7610, R29 ;  /* 0x00007610ff1d7816 */ /* 0x000fe2000000001d */
[----:B------:R-:W3:Y:S01]  /*8af0*/  @!P3 LDG.E.U16 R8, desc[UR22][R44.64] ;  /* 0x000000162c08b981 */ /* 0x000ee2000c1e1500 */
[----:B------:R-:W-:Y:S02]  /*8b00*/  PRMT R33, RZ, 0x7610, R33 ;  /* 0x00007610ff217816 */ /* 0x000fe40000000021 */
[----:B------:R-:W-:Y:S01]  /*8b10*/  PRMT R6, RZ, 0x7610, R6 ;  /* 0x00007610ff067816 */ /* 0x000fe20000000006 */
[----:B------:R-:W4:Y:S01]  /*8b20*/  @!P3 LDG.E.U16 R12, desc[UR22][R52.64] ;  /* 0x00000016340cb981 */ /* 0x000f22000c1e1500 */
[----:B------:R-:W-:-:S02]  /*8b30*/  PRMT R10, RZ, 0x7610, R10 ;  /* 0x00007610ff0a7816 */ /* 0x000fc4000000000a */
[----:B------:R-:W-:Y:S01]  /*8b40*/  PRMT R14, RZ, 0x7610, R14 ;  /* 0x00007610ff0e7816 */ /* 0x000fe2000000000e */
[----:B------:R-:W4:Y:S01]  /*8b50*/  @!P3 LDG.E.U16 R16, desc[UR22][R60.64] ;  /* 0x000000163c10b981 */ /* 0x000f22000c1e1500 */
[----:B------:R-:W-:Y:S02]  /*8b60*/  PRMT R18, RZ, 0x7610, R18 ;  /* 0x00007610ff127816 */ /* 0x000fe40000000012 */
[----:B------:R-:W-:Y:S01]  /*8b70*/  PRMT R22, RZ, 0x7610, R22 ;  /* 0x00007610ff167816 */ /* 0x000fe20000000016 */
[----:B------:R-:W4:Y:S01]  /*8b80*/  @!P3 LDG.E.U16 R20, desc[UR22][R68.64] ;  /* 0x000000164414b981 */ /* 0x000f22000c1e1500 */
        /* <DEDUP_REMOVED lines=15> */
[----:B------:R-:W-:-:S03]  /*8c80*/  PRMT R35, RZ, 0x7610, R35 ;  /* 0x00007610ff237816 */ /* 0x000fc60000000023 */
[----:B------:R-:W4:Y:S04]  /*8c90*/  @!P3 LDG.E.U16 R13, desc[UR22][R54.64] ;  /* 0x00000016360db981 */ /* 0x000f28000c1e1500 */
        /* <DEDUP_REMOVED lines=20> */
[----:B------:R-:W4:Y:S01]  /*8de0*/  @!P3 LDG.E.U16 R35, desc[UR22][R98.64] ;  /* 0x000000166223b981 */ /* 0x000f22000c1e1500 */
[----:B------:R-:W-:Y:S01]  /*8df0*/  SHF.R.S32.HI R122, RZ, 0x6, R3 ;  /* 0x00000006ff7a7819 */ /* 0x000fe20000011403 */
[----:B------:R-:W-:-:S03]  /*8e00*/  IMAD.SHL.U32 R120, R3, 0x2, RZ ;  /* 0x0000000203787824 */ /* 0x000fc600078e00ff */
[----:B------:R-:W-:-:S04]  /*8e10*/  SGXT R122, R122, 0x1 ;  /* 0x000000017a7a781a */ /* 0x000fc80000000200 */
[----:B------:R-:W-:-:S04]  /*8e20*/  LOP3.LUT R217, R122, 0x90, RZ, 0xc0, !PT ;  /* 0x000000907ad97812 */ /* 0x000fc800078ec0ff */
[----:B------:R-:W-:Y:S01]  /*8e30*/  LOP3.LUT R217, R217, 0x7e, R120, 0x78, !PT ;  /* 0x0000007ed9d97812 */ /* 0x000fe200078e7878 */
[----:B------:R-:W-:Y:S03]  /*8e40*/  BAR.SYNC.DEFER_BLOCKING 0x0 ;  /* 0x0000000000007b1d */ /* 0x000fe60000010000 */
[C---:B------:R-:W-:Y:S02]  /*8e50*/  LOP3.LUT R120, R217.reuse, 0x20, RZ, 0x3c, !PT ;  /* 0x00000020d9787812 */ /* 0x040fe400078e3cff */
[----:B------:R-:W-:Y:S01]  /*8e60*/  LOP3.LUT R219, R217, 0x40, RZ, 0x3c, !PT ;  /* 0x00000040d9db7812 */ /* 0x000fe200078e3cff */
[----:B------:R-:W-:-:S04]  /*8e70*/  ULEA UR6, UR20, UR9, 0x3 ;  /* 0x0000000914067291 */ /* 0x000fc8000f8e18ff */
[----:B------:R-:W-:Y:S01]  /*8e80*/  UIADD3 UR6, UPT, UPT, UR6, 0x4000, URZ ;  /* 0x0000400006067890 */ /* 0x000fe2000fffe0ff */
[----:B--2---:R0:W-:Y:S04]  /*8e90*/  STS.U16 [R217+UR9+0x2000], R4 ;  /* 0x00200004d9007988 */ /* 0x0041e80008000409 */
[----:B---3--:R1:W-:Y:S04]  /*8ea0*/  STS.U16 [R217+UR9+0x2400], R8 ;  /* 0x00240008d9007988 */ /* 0x0083e80008000409 */
[----:B----4-:R1:W-:Y:S01]  /*8eb0*/  STS.U16 [R217+UR9+0x2800], R12 ;  /* 0x0028000cd9007988 */ /* 0x0103e20008000409 */
[----:B0-----:R-:W-:-:S03]  /*8ec0*/  LOP3.LUT R4, R217, 0x60, RZ, 0x3c, !PT ;  /* 0x00000060d9047812 */ /* 0x001fc600078e3cff */
        /* <DEDUP_REMOVED lines=30> */
[----:B0-----:R-:W0:Y:S02]  /*90b0*/  FENCE.VIEW.ASYNC.S ;  /* 0x00000000000073c6 */ /* 0x001e240000000000 */
[----:B0-----:R-:W-:Y:S06]  /*90c0*/  BAR.SYNC.DEFER_BLOCKING 0x0 ;  /* 0x0000000000007b1d */ /* 0x001fec0000010000 */
[----:B------:R-:W-:Y:S05]  /*90d0*/  @P0 BRA `(.L_x_10) ;  /* 0x0000000000540947 */ /* 0x000fea0003800000 */
[----:B------:R-:W-:Y:S02]  /*90e0*/  UIADD3 UR21, UPT, UPT, UR8, 0x48, URZ ;  /* 0x0000004808157890 */ /* 0x000fe4000fffe0ff */
[----:B------:R-:W-:Y:S02]  /*90f0*/  UIADD3 UR30, UPT, UPT, UR8, 0x50, URZ ;  /* 0x00000050081e7890 */ /* 0x000fe4000fffe0ff */
[----:B------:R-:W-:Y:S01]  /*9100*/  UIADD3 UR31, UPT, UPT, UR8, 0x58, URZ ;  /* 0x00000058081f7890 */ /* 0x000fe2000fffe0ff */
[----:B------:R-:W-:Y:S01]  /*9110*/  UMOV UR16, 0x0 ;  /* 0x0000000000107882 */ /* 0x000fe20000000000 */
[----:B------:R-:W-:Y:S01]  /*9120*/  UMOV UR17, 0x8100010 ;  /* 0x0810001000117882 */ /* 0x000fe20000000000 */
[----:B------:R-:W-:Y:S01]  /*9130*/  UMOV UR12, UR18 ;  /* 0x00000012000c7c82 */ /* 0x000fe20008000000 */
[----:B------:R-:W-:Y:S01]  /*9140*/  UMOV UR13, 0x40004040 ;  /* 0x40004040000d7882 */ /* 0x000fe20000000000 */
[----:B------:R-:W-:Y:S01]  /*9150*/  UMOV UR28, 0x0 ;  /* 0x00000000001c7882 */ /* 0x000fe20000000000 */
[----:B------:R-:W-:Y:S01]  /*9160*/  UMOV UR29, 0x8100010 ;  /* 0x08100010001d7882 */ /* 0x000fe20000000000 */
[----:B------:R-:W-:Y:S01]  /*9170*/  UMOV UR32, 0x0 ;  /* 0x0000000000207882 */ /* 0x000fe20000000000 */
[----:B------:R-:W-:Y:S01]  /*9180*/  UMOV UR33, 0x8100010 ;  /* 0x0810001000217882 */ /* 0x000fe20000000000 */
[----:B------:R-:W-:Y:S01]  /*9190*/  UMOV UR7, URZ ;  /* 0x000000ff00077c82 */ /* 0x000fe20008000000 */
[----:B------:R0:W-:Y:S01]  /*91a0*/  UTCHMMA tmem[UR11], gdesc[UR12], tmem[UR8], tmem[UR16], idesc[UR17], UPT ;  /* 0x00ff100c0b0079ea */ /* 0x0001e2000b800008 */
        /* <DEDUP_REMOVED lines=8> */
.L_x_10:
[----:B------:R-:W-:Y:S01]  /*9230*/  UIADD3 UR20, UPT, UPT, UR20, 0x1, URZ ;  /* 0x0000000114147890 */ /* 0x000fe2000fffe0ff */
[----:B------:R-:W-:Y:S01]  /*9240*/  IMAD.WIDE R114, R118, 0x2, R114 ;  /* 0x0000000276727825 */ /* 0x000fe200078e0272 */
[----:B------:R-:W-:Y:S02]  /*9250*/  UIADD3 UR19, UPT, UPT, UR19, -0x1, URZ ;  /* 0xffffffff13137890 */ /* 0x000fe4000fffe0ff */
[----:B------:R-:W-:Y:S01]  /*9260*/  UISETP.GT.AND UP1, UPT, UR20, 0x1, UPT ;  /* 0x000000011400788c */ /* 0x000fe2000bf24270 */
[----:B------:R-:W-:-:S03]  /*9270*/  VIADD R112, R112, 0xffffffc0 ;  /* 0xffffffc070707836 */ /* 0x000fc60000000000 */
[----:B0-----:R-:W-:Y:S02]  /*9280*/  USEL UR4, URZ, 0x1, !UP1 ;  /* 0x00000001ff047887 */ /* 0x001fe4000c800000 */
[----:B------:R-:W-:Y:S02]  /*9290*/  USEL UR20, UR20, URZ, !UP1 ;  /* 0x000000ff14147287 */ /* 0x000fe4000c800000 */
[----:B------:R-:W-:Y:S02]  /*92a0*/  UISETP.NE.U32.AND UP1, UPT, UR19, URZ, UPT ;  /* 0x000000ff1300728c */ /* 0x000fe4000bf25070 */
[----:B------:R-:W-:-:S03]  /*92b0*/  ULOP3.LUT UR7, UR5, UR4, URZ, 0x3c, !UPT ;  /* 0x0000000405077292 */ /* 0x000fc6000f8e3cff */
[----:B------:R-:W-:-:S04]  /*92c0*/  UMOV UR4, UR5 ;  /* 0x0000000500047c82 */ /* 0x000fc80008000000 */
[----:B------:R-:W-:Y:S01]  /*92d0*/  UMOV UR5, UR7 ;  /* 0x0000000700057c82 */ /* 0x000fe20008000000 */
[----:B------:R-:W-:Y:S05]  /*92e0*/  BRA.U UP1, `(.L_x_11) ;  /* 0xffffffd501987547 */ /* 0x000fea000b83ffff */
.L_x_8:
[----:B------:R-:W0:Y:S01]  /*92f0*/  LDCU UR5, c[0x0][0x3a0] ;  /* 0x00007400ff0577ac */ /* 0x000e220008000800 */
[----:B------:R-:W2:Y:S01]  /*9300*/  S2R R3, SR_CgaCtaId ;  /* 0x0000000000037919 */ /* 0x000ea20000008800 */
[----:B------:R-:W3:Y:S01]  /*9310*/  LDCU UR7, c[0x0][0x3b4] ;  /* 0x00007680ff0777ac */ /* 0x000ee20008000800 */
[----:B------:R-:W4:Y:S01]  /*9320*/  LDCU UR11, c[0x0][0x3b8] ;  /* 0x00007700ff0b77ac */ /* 0x000f220008000800 */
[----:B------:R-:W1:Y:S01]  /*9330*/  LDCU.128 UR12, c[0x0][0x390] ;  /* 0x00007200ff0c77ac */ /* 0x000e620008000c00 */
[----:B0-----:R-:W-:-:S04]  /*9340*/  UIADD3 UR5, UPT, UPT, UR5, 0x3f, URZ ;  /* 0x0000003f05057890 */ /* 0x001fc8000fffe0ff */
[----:B------:R-:W-:-:S09]  /*9350*/  UISETP.GE.AND UP1, UPT, UR5, 0x40, UPT ;  /* 0x000000400500788c */ /* 0x000fd2000bf26270 */
[----:B-1-34-:R-:W-:Y:S05]  /*9360*/  BRA.U !UP1, `(.L_x_12) ;  /* 0x0000000109107547 */ /* 0x01afea000b800000 */
[----:B------:R-:W-:-:S06]  /*9370*/  USHF.L.U32 UR4, UR4, 0x1f, URZ ;  /* 0x0000001f04047899 */ /* 0x000fcc00080006ff */
[----:B------:R-:W-:-:S04]  /*9380*/  IMAD.U32 R4, RZ, RZ, UR4 ;  /* 0x00000004ff047e24 */ /* 0x000fc8000f8e00ff */
[----:B------:R-:W0:Y:S02]  /*9390*/  SYNCS.PHASECHK.TRANS64.TRYWAIT P0, [UR6], R4 ;  /* 0x00000004ff0075a7 */ /* 0x000e240008001106 */
[----:B0-----:R-:W-:Y:S05]  /*93a0*/  @!P0 BRA `(.L_x_13) ;  /* 0x0000001c00ec8947 */ /* 0x001fea0003800000 */
.L_x_12:
[----:B------:R-:W-:Y:S01]  /*93b0*/  BAR.SYNC.DEFER_BLOCKING 0x0 ;  /* 0x0000000000007b1d */ /* 0x000fe20000010000 */
[----:B--2---:R-:W-:Y:S01]  /*93c0*/  IMAD.SHL.U32 R3, R3, 0x40, RZ ;  /* 0x0000004003037824 */ /* 0x004fe200078e00ff */
[C---:B------:R-:W-:Y:S01]  /*93d0*/  ISETP.GE.AND P0, PT, R0.reuse, UR14, PT ;  /* 0x0000000e00007c0c */ /* 0x040fe2000bf06270 */
[----:B------:R-:W-:-:S03]  /*93e0*/  IMAD R0, R0, UR7, RZ ;  /* 0x0000000700007c24 */ /* 0x000fc6000f8e02ff */
[----:B------:R-:W-:-:S04]  /*93f0*/  LOP3.LUT R3, R2, 0x40, R3, 0xf8, !PT ;  /* 0x0000004002037812 */ /* 0x000fc800078ef803 */
[C---:B------:R-:W-:Y:S01]  /*9400*/  LOP3.LUT R2, R3.reuse, 0x1, RZ, 0xfc, !PT ;  /* 0x0000000103027812 */ /* 0x040fe200078efcff */
[C---:B------:R-:W-:Y:S01]  /*9410*/  IMAD R69, R3.reuse, UR11, RZ ;  /* 0x0000000b03457c24 */ /* 0x040fe2000f8e02ff */
[----:B------:R-:W-:Y:S02]  /*9420*/  LOP3.LUT R68, R3, 0x3, RZ, 0xfc, !PT ;  /* 0x0000000303447812 */ /* 0x000fe400078efcff */
[----:B------:R-:W-:Y:S01]  /*9430*/  ISETP.LT.AND P4, PT, R2, UR15, !P0 ;  /* 0x0000000f02007c0c */ /* 0x000fe2000c781270 */
[----:B------:R-:W-:Y:S01]  /*9440*/  VIADD R71, R69, UR11 ;  /* 0x0000000b45477c36 */ /* 0x000fe20008000000 */
[----:B------:R-:W-:Y:S02]  /*9450*/  LEA R2, P1, R0, UR12, 0x1 ;  /* 0x0000000c00027c11 */ /* 0x000fe4000f8208ff */
[----:B------:R-:W-:Y:S01]  /*9460*/  ISETP.LT.AND P3, PT, R68, UR15, !P0 ;  /* 0x0000000f44007c0c */ /* 0x000fe2000c761270 */
[----:B------:R-:W-:Y:S01]  /*9470*/  VIADD R73, R71, UR11 ;  /* 0x0000000b47497c36 */ /* 0x000fe20008000000 */
[----:B------:R-:W-:-:S02]  /*9480*/  LEA.HI.X.SX32 R0, R0, UR13, 0x1, P1 ;  /* 0x0000000d00007c11 */ /* 0x000fc400088f0eff */
[----:B------:R-:W-:Y:S01]  /*9490*/  LOP3.LUT R70, R3, 0x2, RZ, 0xfc, !PT ;  /* 0x0000000203467812 */ /* 0x000fe200078efcff */
[----:B------:R-:W-:Y:S01]  /*94a0*/  VIADD R75, R73, UR11 ;  /* 0x0000000b494b7c36 */ /* 0x000fe20008000000 */
[----:B------:R-:W0:Y:S02]  /*94b0*/  @!P2 SYNCS.CCTL.IV [UR9+0x4000] ;  /* 0x00400000ff00a9b1 */ /* 0x000e240008000009 */
[----:B0-----:R-:W-:Y:S01]  /*94c0*/  BAR.SYNC.DEFER_BLOCKING 0x0 ;  /* 0x0000000000007b1d */ /* 0x001fe20000010000 */
[----:B------:R-:W-:Y:S01]  /*94d0*/  LEA R68, P1, R69, R2, 0x1 ;  /* 0x0000000245447211 */ /* 0x000fe200078208ff */
[----:B------:R-:W-:Y:S01]  /*94e0*/  VIADD R77, R75, UR11 ;  /* 0x0000000b4b4d7c36 */ /* 0x000fe20008000000 */
[----:B------:R-:W-:Y:S02]  /*94f0*/  ISETP.LT.AND P6, PT, R70, UR15, !P0 ;  /* 0x0000000f46007c0c */ /* 0x000fe4000c7c1270 */
[----:B------:R-:W-:Y:S01]  /*9500*/  LEA.HI.X.SX32 R69, R69, R0, 0x1, P1 ;  /* 0x0000000045457211 */ /* 0x000fe200008f0eff */
[----:B------:R-:W-:Y:S01]  /*9510*/  VIADD R79, R77, UR11 ;  /* 0x0000000b4d4f7c36 */ /* 0x000fe20008000000 */
[----:B------:R-:W-:Y:S01]  /*9520*/  LEA R70, P1, R73, R2, 0x1 ;  /* 0x0000000249467211 */ /* 0x000fe200078208ff */
[----:B------:R-:W0:Y:S01]  /*9530*/  LDTM.x64 R4, tmem[UR10] ;  /* 0x0000000a000479ee */ /* 0x000e220008340000 */
[----:B------:R-:W-:Y:S01]  /*9540*/  LOP3.LUT R86, R3, 0x5, RZ, 0xfc, !PT ;  /* 0x0000000503567812 */ /* 0x000fe200078efcff */
[----:B------:R-:W-:Y:S01]  /*9550*/  VIADD R81, R79, UR11 ;  /* 0x0000000b4f517c36 */ /* 0x000fe20008000000 */
[----:B------:R-:W-:-:S03]  /*9560*/  LOP3.LUT R87, R3, 0x4, RZ, 0xfc, !PT ;  /* 0x0000000403577812 */ /* 0x000fc600078efcff */
[----:B------:R-:W-:-:S04]  /*9570*/  VIADD R83, R81, UR11 ;  /* 0x0000000b51537c36 */ /* 0x000fc80008000000 */
[----:B------:R-:W-:Y:S01]  /*9580*/  VIADD R85, R83, UR11 ;  /* 0x0000000b53557c36 */ /* 0x000fe20008000000 */
[----:B------:R-:W1:Y:S01]  /*9590*/  @!P2 SYNCS.CCTL.IV [UR9+0x4008] ;  /* 0x00400800ff00a9b1 */ /* 0x000e620008000009 */
[----:B------:R-:W-:Y:S01]  /*95a0*/  LEA R74, P2, R77, R2, 0x1 ;  /* 0x000000024d4a7211 */ /* 0x000fe200078408ff */
[----:B------:R-:W-:Y:S01]  /*95b0*/  NOP ;  /* 0x0000000000007918 */ /* 0x000fe20000000000 */
[----:B0-----:R-:W-:Y:S02]  /*95c0*/  F2FP.F16.F32.PACK_AB R84, R5, R4 ;  /* 0x000000040554723e */ /* 0x001fe400000000ff */
[----:B------:R-:W-:Y:S02]  /*95d0*/  LEA R4, P5, R71, R2, 0x1 ;  /* 0x0000000247047211 */ /* 0x000fe400078a08ff */
[----:B------:R-:W-:Y:S02]  /*95e0*/  F2FP.F16.F32.PACK_AB R6, R7, R6 ;  /* 0x000000060706723e */ /* 0x000fe400000000ff */
[----:B------:R-:W-:-:S02]  /*95f0*/  LEA.HI.X.SX32 R5, R71, R0, 0x1, P5 ;  /* 0x0000000047057211 */ /* 0x000fc400028f0eff */
[----:B------:R-:W-:Y:S02]  /*9600*/  LEA R72, P5, R75, R2, 0x1 ;  /* 0x000000024b487211 */ /* 0x000fe400078a08ff */
[-C--:B------:R-:W-:Y:S02]  /*9610*/  LEA.HI.X.SX32 R71, R73, R0.reuse, 0x1, P1 ;  /* 0x0000000049477211 */ /* 0x080fe400008f0eff */
[----:B------:R-:W-:Y:S02]  /*9620*/  ISETP.LT.AND P1, PT, R3, UR15, !P0 ;  /* 0x0000000f03007c0c */ /* 0x000fe4000c721270 */
[----:B------:R-:W-:Y:S02]  /*9630*/  LEA.HI.X.SX32 R73, R75, R0, 0x1, P5 ;  /* 0x000000004b497211 */ /* 0x000fe400028f0eff */
[----:B------:R-:W-:Y:S02]  /*9640*/  LEA R76, P5, R79, R2, 0x1 ;  /* 0x000000024f4c7211 */ /* 0x000fe400078a08ff */
[----:B------:R-:W-:-:S02]  /*9650*/  LEA.HI.X.SX32 R75, R77, R0, 0x1, P2 ;  /* 0x000000004d4b7211 */ /* 0x000fc400010f0eff */
[----:B------:R-:W-:Y:S02]  /*9660*/  LEA R78, P2, R81, R2, 0x1 ;  /* 0x00000002514e7211 */ /* 0x000fe400078408ff */
[----:B------:R-:W-:Y:S02]  /*9670*/  LEA.HI.X.SX32 R77, R79, R0, 0x1, P5 ;  /* 0x000000004f4d7211 */ /* 0x000fe400028f0eff */
[----:B------:R-:W-:Y:S01]  /*9680*/  LEA R80, P5, R83, R2, 0x1 ;  /* 0x0000000253507211 */ /* 0x000fe200078a08ff */
[----:B------:R0:W-:Y:S01]  /*9690*/  @P1 STG.E.U16 desc[UR22][R68.64], R84 ;  /* 0x0000005444001986 */ /* 0x0001e2000c101516 */
[----:B------:R-:W-:Y:S02]  /*96a0*/  LEA.HI.X.SX32 R79, R81, R0, 0x1, P2 ;  /* 0x00000000514f7211 */ /* 0x000fe400010f0eff */
[----:B------:R-:W-:Y:S02]  /*96b0*/  LEA R82, P2, R85, R2, 0x1 ;  /* 0x0000000255527211 */ /* 0x000fe400078408ff */
[----:B------:R-:W-:-:S02]  /*96c0*/  LEA.HI.X.SX32 R81, R83, R0, 0x1, P5 ;  /* 0x0000000053517211 */ /* 0x000fc400028f0eff */
[C---:B------:R-:W-:Y:S01]  /*96d0*/  LEA.HI.X.SX32 R83, R85.reuse, R0, 0x1, P2 ;  /* 0x0000000055537211 */ /* 0x040fe200010f0eff */
[----:B------:R-:W-:Y:S01]  /*96e0*/  VIADD R85, R85, UR11 ;  /* 0x0000000b55557c36 */ /* 0x000fe20008000000 */
[----:B------:R-:W-:Y:S02]  /*96f0*/  ISETP.LT.AND P2, PT, R86, UR15, !P0 ;  /* 0x0000000f56007c0c */ /* 0x000fe4000c741270 */
[----:B------:R-:W-:Y:S02]  /*9700*/  ISETP.LT.AND P5, PT, R87, UR15, !P0 ;  /* 0x0000000f57007c0c */ /* 0x000fe4000c7a1270 */
[----:B------:R-:W-:Y:S02]  /*9710*/  LOP3.LUT R86, R3, 0x6, RZ, 0xfc, !PT ;  /* 0x0000000603567812 */ /* 0x000fe400078efcff */
[----:B0-----:R-:W-:Y:S02]  /*9720*/  PRMT R69, R84, 0x7632, R69 ;  /* 0x0000763254457816 */ /* 0x001fe40000000045 */
[----:B------:R-:W-:-:S02]  /*9730*/  ISETP.LT.AND P1, PT, R86, UR15, !P0 ;  /* 0x0000000f56007c0c */ /* 0x000fc4000c721270 */
[----:B------:R-:W-:Y:S01]  /*9740*/  PRMT R86, R6, 0x7610, R86 ;  /* 0x0000761006567816 */ /* 0x000fe20000000056 */
[----:B------:R0:W-:Y:S01]  /*9750*/  @P4 STG.E.U16 desc[UR22][R4.64], R69 ;  /* 0x0000004504004986 */ /* 0x0001e2000c101516 */
[----:B------:R-:W-:Y:S02]  /*9760*/  LOP3.LUT R7, R3, 0x7, RZ, 0xfc, !PT ;  /* 0x0000000703077812 */ /* 0x000fe400078efcff */
[----:B------:R-:W-:Y:S01]  /*9770*/  F2FP.F16.F32.PACK_AB R8, R9, R8 ;  /* 0x000000080908723e */ /* 0x000fe200000000ff */
[----:B------:R-:W-:Y:S01]  /*9780*/  @P6 STG.E.U16 desc[UR22][R70.64], R86 ;  /* 0x0000005646006986 */ /* 0x000fe2000c101516 */
[----:B------:R-:W-:Y:S02]  /*9790*/  ISETP.LT.AND P4, PT, R7, UR15, !P0 ;  /* 0x0000000f07007c0c */ /* 0x000fe4000c781270 */
[----:B------:R-:W-:Y:S02]  /*97a0*/  F2FP.F16.F32.PACK_AB R10, R11, R10 ;  /* 0x0000000a0b0a723e */ /* 0x000fe400000000ff */
[----:B------:R-:W-:-:S02]  /*97b0*/  LOP3.LUT R7, R3, 0x8, RZ, 0xfc, !PT ;  /* 0x0000000803077812 */ /* 0x000fc400078efcff */
[----:B------:R-:W-:Y:S02]  /*97c0*/  F2FP.F16.F32.PACK_AB R12, R13, R12 ;  /* 0x0000000c0d0c723e */ /* 0x000fe400000000ff */
[----:B0-----:R-:W-:Y:S02]  /*97d0*/  PRMT R5, R6, 0x7632, R5 ;  /* 0x0000763206057816 */ /* 0x001fe40000000005 */
[C---:B------:R-:W-:Y:S02]  /*97e0*/  LOP3.LUT R6, R3.reuse, 0x9, RZ, 0xfc, !PT ;  /* 0x0000000903067812 */ /* 0x040fe400078efcff */
[----:B------:R-:W-:Y:S01]  /*97f0*/  LOP3.LUT R4, R3, 0xa, RZ, 0xfc, !PT ;  /* 0x0000000a03047812 */ /* 0x000fe200078efcff */
[----:B------:R0:W-:Y:S01]  /*9800*/  @P3 STG.E.U16 desc[UR22][R72.64], R5 ;  /* 0x0000000548003986 */ /* 0x0001e2000c101516 */
[----:B------:R-:W-:Y:S02]  /*9810*/  ISETP.LT.AND P3, PT, R6, UR15, !P0 ;  /* 0x0000000f06007c0c */ /* 0x000fe4000c761270 */
[----:B------:R-:W-:Y:S01]  /*9820*/  PRMT R6, R8, 0x7632, R6 ;  /* 0x0000763208067816 */ /* 0x000fe20000000006 */
[----:B------:R-:W-:Y:S01]  /*9830*/  @P5 STG.E.U16 desc[UR22][R74.64], R8 ;  /* 0x000000084a005986 */ /* 0x000fe2000c101516 */
[----:B------:R-:W-:-:S02]  /*9840*/  ISETP.LT.AND P5, PT, R4, UR15, !P0 ;  /* 0x0000000f04007c0c */ /* 0x000fc4000c7a1270 */
[----:B------:R-:W-:Y:S01]  /*9850*/  LOP3.LUT R4, R3, 0xb, RZ, 0xfc, !PT ;  /* 0x0000000b03047812 */ /* 0x000fe200078efcff */
[----:B------:R2:W-:Y:S01]  /*9860*/  @P2 STG.E.U16 desc[UR22][R76.64], R6 ;  /* 0x000000064c002986 */ /* 0x0005e2000c101516 */
[----:B------:R-:W-:Y:S02]  /*9870*/  ISETP.LT.AND P6, PT, R7, UR15, !P0 ;  /* 0x0000000f07007c0c */ /* 0x000fe4000c7c1270 */
[----:B------:R-:W-:Y:S01]  /*9880*/  ISETP.LT.AND P2, PT, R4, UR15, !P0 ;  /* 0x0000000f04007c0c */ /* 0x000fe2000c741270 */
[----:B------:R3:W-:Y:S01]  /*9890*/  @P1 STG.E.U16 desc[UR22][R78.64], R10 ;  /* 0x0000000a4e001986 */ /* 0x0007e2000c101516 */
[----:B0-----:R-:W-:Y:S02]  /*98a0*/  PRMT R5, R10, 0x7632, R5 ;  /* 0x000076320a057816 */ /* 0x001fe40000000005 */
[----:B------:R-:W-:Y:S02]  /*98b0*/  LOP3.LUT R4, R3, 0xc, RZ, 0xfc, !PT ;  /* 0x0000000c03047812 */ /* 0x000fe400078efcff */
[----:B------:R-:W-:Y:S01]  /*98c0*/  PRMT R9, R12, 0x7632, R9 ;  /* 0x000076320c097816 */ /* 0x000fe20000000009 */
[----:B------:R0:W-:Y:S01]  /*98d0*/  @P4 STG.E.U16 desc[UR22][R80.64], R5 ;  /* 0x0000000550004986 */ /* 0x0001e2000c101516 */
[----:B------:R-:W-:-:S02]  /*98e0*/  ISETP.LT.AND P1, PT, R4, UR15, !P0 ;  /* 0x0000000f04007c0c */ /* 0x000fc4000c721270 */
[----:B------:R-:W-:Y:S01]  /*98f0*/  LEA R4, P4, R85, R2, 0x1 ;  /* 0x0000000255047211 */ /* 0x000fe200078808ff */
[----:B------:R4:W-:Y:S01]  /*9900*/  @P6 STG.E.U16 desc[UR22][R82.64], R12 ;  /* 0x0000000c52006986 */ /* 0x0009e2000c101516 */
[C---:B--2---:R-:W-:Y:S02]  /*9910*/  LOP3.LUT R6, R3.reuse, 0xd, RZ, 0xfc, !PT ;  /* 0x0000000d03067812 */ /* 0x044fe400078efcff */
[----:B------:R-:W-:Y:S02]  /*9920*/  LOP3.LUT R7, R3, 0xe, RZ, 0xfc, !PT ;  /* 0x0000000e03077812 */ /* 0x000fe400078efcff */
[----:B------:R-:W-:Y:S02]  /*9930*/  F2FP.F16.F32.PACK_AB R14, R15, R14 ;  /* 0x0000000e0f0e723e */ /* 0x000fe400000000ff */
[----:B---3--:R-:W-:Y:S02]  /*9940*/  LOP3.LUT R10, R3, 0xf, RZ, 0xfc, !PT ;  /* 0x0000000f030a7812 */ /* 0x008fe400078efcff */
[C---:B0-----:R-:W-:Y:S01]  /*9950*/  LEA.HI.X.SX32 R5, R85.reuse, R0, 0x1, P4 ;  /* 0x0000000055057211 */ /* 0x041fe200020f0eff */
[----:B------:R-:W-:Y:S01]  /*9960*/  VIADD R85, R85, UR11 ;  /* 0x0000000b55557c36 */ /* 0x000fe20008000000 */
[----:B------:R-:W-:-:S02]  /*9970*/  ISETP.LT.AND P4, PT, R6, UR15, !P0 ;  /* 0x0000000f06007c0c */ /* 0x000fc4000c781270 */
[----:B----4-:R-:W-:Y:S01]  /*9980*/  PRMT R12, R14, 0x7632, R12 ;  /* 0x000076320e0c7816 */ /* 0x010fe2000000000c */
[C---:B------:R-:W-:Y:S01]  /*9990*/  VIADD R11, R85.reuse, UR11 ;  /* 0x0000000b550b7c36 */ /* 0x040fe20008000000 */
[----:B------:R-:W-:Y:S01]  /*99a0*/  LEA R6, P6, R85, R2, 0x1 ;  /* 0x0000000255067211 */ /* 0x000fe200078c08ff */
[----:B------:R0:W-:Y:S01]  /*99b0*/  @P3 STG.E.U16 desc[UR22][R4.64], R9 ;  /* 0x0000000904003986 */ /* 0x0001e2000c101516 */
[----:B------:R-:W-:Y:S02]  /*99c0*/  ISETP.LT.AND P3, PT, R7, UR15, !P0 ;  /* 0x0000000f07007c0c */ /* 0x000fe4000c761270 */
[----:B------:R-:W-:Y:S02]  /*99d0*/  LEA.HI.X.SX32 R7, R85, R0, 0x1, P6 ;  /* 0x0000000055077211 */ /* 0x000fe400030f0eff */
[----:B------:R-:W-:Y:S02]  /*99e0*/  LEA R8, P6, R11, R2, 0x1 ;  /* 0x000000020b087211 */ /* 0x000fe400078c08ff */
[----:B------:R-:W-:Y:S01]  /*99f0*/  F2FP.F16.F32.PACK_AB R16, R17, R16 ;  /* 0x000000101110723e */ /* 0x000fe200000000ff */
[----:B------:R2:W-:Y:S01]  /*9a00*/  @P5 STG.E.U16 desc[UR22][R6.64], R14 ;  /* 0x0000000e06005986 */ /* 0x0005e2000c101516 */
[----:B------:R-:W-:-:S02]  /*9a10*/  ISETP.LT.AND P5, PT, R10, UR15, !P0 ;  /* 0x0000000f0a007c0c */ /* 0x000fc4000c7a1270 */
[----:B------:R-:W-:Y:S02]  /*9a20*/  F2FP.F16.F32.PACK_AB R18, R19, R18 ;  /* 0x000000121312723e */ /* 0x000fe400000000ff */
[C---:B0-----:R-:W-:Y:S01]  /*9a30*/  LEA.HI.X.SX32 R9, R11.reuse, R0, 0x1, P6 ;  /* 0x000000000b097211 */ /* 0x041fe200030f0eff */
[----:B------:R-:W-:Y:S01]  /*9a40*/  VIADD R11, R11, UR11 ;  /* 0x0000000b0b0b7c36 */ /* 0x000fe20008000000 */
[----:B------:R-:W-:Y:S02]  /*9a50*/  LOP3.LUT R5, R3, 0x10, RZ, 0xfc, !PT ;  /* 0x0000001003057812 */ /* 0x000fe400078efcff */
[----:B------:R-:W-:Y:S01]  /*9a60*/  F2FP.F16.F32.PACK_AB R20, R21, R20 ;  /* 0x000000141514723e */ /* 0x000fe200000000ff */
[C---:B------:R-:W-:Y:S01]  /*9a70*/  VIADD R13, R11.reuse, UR11 ;  /* 0x0000000b0b0d7c36 */ /* 0x040fe20008000000 */
[----:B------:R-:W-:Y:S01]  /*9a80*/  LEA R4, P6, R11, R2, 0x1 ;  /* 0x000000020b047211 */ /* 0x000fe200078c08ff */
[----:B------:R0:W-:Y:S01]  /*9a90*/  @P2 STG.E.U16 desc[UR22][R8.64], R12 ;  /* 0x0000000c08002986 */ /* 0x0001e2000c101516 */
[----:B------:R-:W-:-:S02]  /*9aa0*/  ISETP.LT.AND P2, PT, R5, UR15, !P0 ;  /* 0x0000000f05007c0c */ /* 0x000fc4000c741270 */
[----:B------:R-:W-:Y:S02]  /*9ab0*/  LEA.HI.X.SX32 R5, R11, R0, 0x1, P6 ;  /* 0x000000000b057211 */ /* 0x000fe400030f0eff */
[----:B------:R-:W-:Y:S02]  /*9ac0*/  LEA R10, P6, R13, R2, 0x1 ;  /* 0x000000020d0a7211 */ /* 0x000fe400078c08ff */
[----:B--2---:R-:W-:Y:S01]  /*9ad0*/  LOP3.LUT R6, R3, 0x11, RZ, 0xfc, !PT ;  /* 0x0000001103067812 */ /* 0x004fe200078efcff */
[----:B------:R2:W-:Y:S01]  /*9ae0*/  @P1 STG.E.U16 desc[UR22][R4.64], R16 ;  /* 0x0000001004001986 */ /* 0x0005e2000c101516 */
[C---:B------:R-:W-:Y:S01]  /*9af0*/  LEA.HI.X.SX32 R11, R13.reuse, R0, 0x1, P6 ;  /* 0x000000000d0b7211 */ /* 0x040fe200030f0eff */
[----:B------:R-:W-:Y:S01]  /*9b00*/  VIADD R13, R13, UR11 ;  /* 0x0000000b0d0d7c36 */ /* 0x000fe20008000000 */
[----:B------:R-:W-:Y:S02]  /*9b10*/  ISETP.LT.AND P1, PT, R6, UR15, !P0 ;  /* 0x0000000f06007c0c */ /* 0x000fe4000c721270 */
[----:B0-----:R-:W-:Y:S01]  /*9b20*/  PRMT R9, R16, 0x7632, R9 ;  /* 0x0000763210097816 */ /* 0x001fe20000000009 */
[----:B------:R-:W-:Y:S01]  /*9b30*/  VIADD R15, R13, UR11 ;  /* 0x0000000b0d0f7c36 */ /* 0x000fe20008000000 */
[----:B------:R-:W-:-:S02]  /*9b40*/  LOP3.LUT R7, R3, 0x12, RZ, 0xfc, !PT ;  /* 0x0000001203077812 */ /* 0x000fc400078efcff */
[----:B------:R-:W-:Y:S01]  /*9b50*/  LEA R6, P6, R13, R2, 0x1 ;  /* 0x000000020d067211 */ /* 0x000fe200078c08ff */
[----:B------:R0:W-:Y:S01]  /*9b60*/  @P4 STG.E.U16 desc[UR22][R10.64], R9 ;  /* 0x000000090a004986 */ /* 0x0001e2000c101516 */
[----:B------:R-:W-:Y:S02]  /*9b70*/  ISETP.LT.AND P4, PT, R7, UR15, !P0 ;  /* 0x0000000f07007c0c */ /* 0x000fe4000c781270 */
[----:B------:R-:W-:Y:S02]  /*9b80*/  LEA.HI.X.SX32 R7, R13, R0, 0x1, P6 ;  /* 0x000000000d077211 */ /* 0x000fe400030f0eff */
[----:B------:R-:W-:Y:S02]  /*9b90*/  LEA R8, P6, R15, R2, 0x1 ;  /* 0x000000020f087211 */ /* 0x000fe400078c08ff */
[C---:B--2---:R-:W-:Y:S01]  /*9ba0*/  LOP3.LUT R4, R3.reuse, 0x13, RZ, 0xfc, !PT ;  /* 0x0000001303047812 */ /* 0x044fe200078efcff */
[----:B------:R2:W-:Y:S01]  /*9bb0*/  @P3 STG.E.U16 desc[UR22][R6.64], R18 ;  /* 0x0000001206003986 */ /* 0x0005e2000c101516 */
[----:B------:R-:W-:-:S02]  /*9bc0*/  LOP3.LUT R5, R3, 0x14, RZ, 0xfc, !PT ;  /* 0x0000001403057812 */ /* 0x000fc400078efcff */
[----:B------:R-:W-:Y:S02]  /*9bd0*/  ISETP.LT.AND P3, PT, R4, UR15, !P0 ;  /* 0x0000000f04007c0c */ /* 0x000fe4000c761270 */
[C---:B0-----:R-:W-:Y:S01]  /*9be0*/  LEA.HI.X.SX32 R9, R15.reuse, R0, 0x1, P6 ;  /* 0x000000000f097211 */ /* 0x041fe200030f0eff */
[----:B------:R-:W-:Y:S01]  /*9bf0*/  VIADD R15, R15, UR11 ;  /* 0x0000000b0f0f7c36 */ /* 0x000fe20008000000 */
[----:B------:R-:W-:Y:S02]  /*9c00*/  PRMT R11, R18, 0x7632, R11 ;  /* 0x00007632120b7816 */ /* 0x000fe4000000000b */
[----:B------:R-:W-:Y:S01]  /*9c10*/  F2FP.F16.F32.PACK_AB R22, R23, R22 ;  /* 0x000000161716723e */ /* 0x000fe200000000ff */
[C---:B------:R-:W-:Y:S01]  /*9c20*/  VIADD R13, R15.reuse, UR11 ;  /* 0x0000000b0f0d7c36 */ /* 0x040fe20008000000 */
[----:B------:R-:W-:Y:S01]  /*9c30*/  LEA R4, P6, R15, R2, 0x1 ;  /* 0x000000020f047211 */ /* 0x000fe200078c08ff */
[----:B------:R0:W-:Y:S01]  /*9c40*/  @P5 STG.E.U16 desc[UR22][R8.64], R11 ;  /* 0x0000000b08005986 */ /* 0x0001e2000c101516 */
[----:B------:R-:W-:-:S02]  /*9c50*/  ISETP.LT.AND P5, PT, R5, UR15, !P0 ;  /* 0x0000000f05007c0c */ /* 0x000fc4000c7a1270 */
[----:B------:R-:W-:Y:S02]  /*9c60*/  LEA.HI.X.SX32 R5, R15, R0, 0x1, P6 ;  /* 0x000000000f057211 */ /* 0x000fe400030f0eff */
[----:B------:R-:W-:Y:S02]  /*9c70*/  LEA R10, P6, R13, R2, 0x1 ;  /* 0x000000020d0a7211 */ /* 0x000fe400078c08ff */
[C---:B--2---:R-:W-:Y:S01]  /*9c80*/  LOP3.LUT R6, R3.reuse, 0x15, RZ, 0xfc, !PT ;  /* 0x0000001503067812 */ /* 0x044fe200078efcff */
[----:B------:R2:W-:Y:S01]  /*9c90*/  @P2 STG.E.U16 desc[UR22][R4.64], R20 ;  /* 0x0000001404002986 */ /* 0x0005e2000c101516 */
[----:B------:R-:W-:Y:S02]  /*9ca0*/  LOP3.LUT R7, R3, 0x16, RZ, 0xfc, !PT ;  /* 0x0000001603077812 */ /* 0x000fe400078efcff */
[----:B------:R-:W-:Y:S02]  /*9cb0*/  ISETP.LT.AND P2, PT, R6, UR15, !P0 ;  /* 0x0000000f06007c0c */ /* 0x000fe4000c741270 */
[C---:B0-----:R-:W-:Y:S01]  /*9cc0*/  LEA.HI.X.SX32 R11, R13.reuse, R0, 0x1, P6 ;  /* 0x000000000d0b7211 */ /* 0x041fe200030f0eff */
[----:B------:R-:W-:Y:S01]  /*9cd0*/  VIADD R13, R13, UR11 ;  /* 0x0000000b0d0d7c36 */ /* 0x000fe20008000000 */
[----:B------:R-:W-:-:S02]  /*9ce0*/  PRMT R9, R20, 0x7632, R9 ;  /* 0x0000763214097816 */ /* 0x000fc40000000009 */
[----:B------:R-:W-:Y:S01]  /*9cf0*/  F2FP.F16.F32.PACK_AB R24, R25, R24 ;  /* 0x000000181918723e */ /* 0x000fe200000000ff */
[C---:B------:R-:W-:Y:S01]  /*9d00*/  VIADD R15, R13.reuse, UR11 ;  /* 0x0000000b0d0f7c36 */ /* 0x040fe20008000000 */
        /* <DEDUP_REMOVED lines=232> */
[----:B------:R-:W-:Y:S02]  /*ab90*/  F2FP.F16.F32.PACK_AB R58, R59, R58 ;  /* 0x0000003a3b3a723e */ /* 0x000fe400000000ff */
[C---:B0-----:R-:W-:Y:S01]  /*aba0*/  LEA.HI.X.SX32 R9, R15.reuse, R0, 0x1, P6 ;  /* 0x000000000f097211 */ /* 0x041fe200030f0eff */
[----:B------:R-:W-:Y:S01]  /*abb0*/  VIADD R15, R15, UR11 ;  /* 0x0000000b0f0f7c36 */ /* 0x000fe20008000000 */
[----:B------:R-:W-:Y:S02]  /*abc0*/  PRMT R11, R54, 0x7632, R11 ;  /* 0x00007632360b7816 */ /* 0x000fe4000000000b */
[----:B------:R-:W-:Y:S01]  /*abd0*/  ISETP.LT.AND P6, PT, R4, UR15, !P0 ;  /* 0x0000000f04007c0c */ /* 0x000fe2000c7c1270 */
[C---:B------:R-:W-:Y:S01]  /*abe0*/  VIADD R13, R15.reuse, UR11 ;  /* 0x0000000b0f0d7c36 */ /* 0x040fe20008000000 */
[----:B------:R-:W-:Y:S01]  /*abf0*/  LEA R4, P5, R15, R2, 0x1 ;  /* 0x000000020f047211 */ /* 0x000fe200078a08ff */
[----:B------:R0:W-:Y:S01]  /*ac00*/  @P2 STG.E.U16 desc[UR22][R8.64], R11 ;  /* 0x0000000b08002986 */ /* 0x0001e2000c101516 */
[----:B------:R-:W-:-:S02]  /*ac10*/  ISETP.LT.AND P2, PT, R5, UR15, !P0 ;  /* 0x0000000f05007c0c */ /* 0x000fc4000c741270 */
[----:B------:R-:W-:Y:S02]  /*ac20*/  LEA.HI.X.SX32 R5, R15, R0, 0x1, P5 ;  /* 0x000000000f057211 */ /* 0x000fe400028f0eff */
[----:B------:R-:W-:Y:S02]  /*ac30*/  LEA R10, P5, R13, R2, 0x1 ;  /* 0x000000020d0a7211 */ /* 0x000fe400078a08ff */
[----:B--2---:R-:W-:Y:S01]  /*ac40*/  PRMT R7, R56, 0x7632, R7 ;  /* 0x0000763238077816 */ /* 0x004fe20000000007 */
[----:B------:R-:W-:Y:S01]  /*ac50*/  @P1 STG.E.U16 desc[UR22][R4.64], R56 ;  /* 0x0000003804001986 */ /* 0x000fe2000c101516 */
[----:B------:R-:W-:Y:S02]  /*ac60*/  LOP3.LUT R6, R3, 0x39, RZ, 0xfc, !PT ;  /* 0x0000003903067812 */ /* 0x000fe400078efcff */
[----:B------:R-:W-:Y:S02]  /*ac70*/  F2FP.F16.F32.PACK_AB R60, R61, R60 ;  /* 0x0000003c3d3c723e */ /* 0x000fe400000000ff */
[C---:B0-----:R-:W-:Y:S01]  /*ac80*/  LEA.HI.X.SX32 R11, R13.reuse, R0, 0x1, P5 ;  /* 0x000000000d0b7211 */ /* 0x041fe200028f0eff */
[----:B------:R-:W-:Y:S01]  /*ac90*/  VIADD R13, R13, UR11 ;  /* 0x0000000b0d0d7c36 */ /* 0x000fe20008000000 */
[----:B------:R-:W-:-:S02]  /*aca0*/  ISETP.LT.AND P1, PT, R6, UR15, !P0 ;  /* 0x0000000f06007c0c */ /* 0x000fc4000c721270 */
[----:B------:R-:W-:Y:S01]  /*acb0*/  LOP3.LUT R9, R3, 0x3a, RZ, 0xfc, !PT ;  /* 0x0000003a03097812 */ /* 0x000fe200078efcff */
[----:B------:R0:W-:Y:S01]  /*acc0*/  @P4 STG.E.U16 desc[UR22][R10.64], R7 ;  /* 0x000000070a004986 */ /* 0x0001e2000c101516 */
[----:B------:R-:W-:Y:S02]  /*acd0*/  LEA R6, P4, R13, R2, 0x1 ;  /* 0x000000020d067211 */ /* 0x000fe400078808ff */
[----:B------:R-:W-:Y:S02]  /*ace0*/  ISETP.LT.AND P5, PT, R9, UR15, !P0 ;  /* 0x0000000f09007c0c */ /* 0x000fe4000c7a1270 */
[C---:B------:R-:W-:Y:S02]  /*acf0*/  LOP3.LUT R8, R3.reuse, 0x3b, RZ, 0xfc, !PT ;  /* 0x0000003b03087812 */ /* 0x040fe400078efcff */
[----:B------:R-:W-:Y:S02]  /*ad00*/  LOP3.LUT R14, R3, 0x3e, RZ, 0xfc, !PT ;  /* 0x0000003e030e7812 */ /* 0x000fe400078efcff */
[----:B------:R-:W-:-:S02]  /*ad10*/  F2FP.F16.F32.PACK_AB R62, R63, R62 ;  /* 0x0000003e3f3e723e */ /* 0x000fc400000000ff */
[----:B------:R-:W-:Y:S02]  /*ad20*/  F2FP.F16.F32.PACK_AB R64, R65, R64 ;  /* 0x000000404140723e */ /* 0x000fe400000000ff */
[C---:B0-----:R-:W-:Y:S01]  /*ad30*/  LEA.HI.X.SX32 R7, R13.reuse, R0, 0x1, P4 ;  /* 0x000000000d077211 */ /* 0x041fe200020f0eff */
[----:B------:R-:W-:Y:S01]  /*ad40*/  VIADD R13, R13, UR11 ;  /* 0x0000000b0d0d7c36 */ /* 0x000fe20008000000 */
[----:B------:R-:W-:Y:S02]  /*ad50*/  ISETP.LT.AND P4, PT, R8, UR15, !P0 ;  /* 0x0000000f08007c0c */ /* 0x000fe4000c781270 */
[----:B------:R-:W-:Y:S01]  /*ad60*/  LOP3.LUT R10, R3, 0x3c, RZ, 0xfc, !PT ;  /* 0x0000003c030a7812 */ /* 0x000fe200078efcff */
[----:B------:R0:W-:Y:S01]  /*ad70*/  @P3 STG.E.U16 desc[UR22][R6.64], R58 ;  /* 0x0000003a06003986 */ /* 0x0001e2000c101516 */
[C---:B------:R-:W-:Y:S01]  /*ad80*/  LEA R4, P3, R13.reuse, R2, 0x1 ;  /* 0x000000020d047211 */ /* 0x040fe200078608ff */
[----:B------:R-:W-:Y:S01]  /*ad90*/  VIADD R9, R13, UR11 ;  /* 0x0000000b0d097c36 */ /* 0x000fe20008000000 */
[----:B------:R-:W-:-:S02]  /*ada0*/  F2FP.F16.F32.PACK_AB R66, R67, R66 ;  /* 0x000000424342723e */ /* 0x000fc400000000ff */
[----:B------:R-:W-:Y:S01]  /*adb0*/  LEA.HI.X.SX32 R5, R13, R0, 0x1, P3 ;  /* 0x000000000d057211 */ /* 0x000fe200018f0eff */
[C---:B------:R-:W-:Y:S01]  /*adc0*/  VIADD R11, R9.reuse, UR11 ;  /* 0x0000000b090b7c36 */ /* 0x040fe20008000000 */
[----:B------:R-:W-:-:S03]  /*add0*/  LEA R8, P3, R9, R2, 0x1 ;  /* 0x0000000209087211 */ /* 0x000fc600078608ff */
[----:B------:R-:W-:Y:S01]  /*ade0*/  VIADD R13, R11, UR11 ;  /* 0x0000000b0b0d7c36 */ /* 0x000fe20008000000 */
[----:B------:R-:W-:Y:S02]  /*adf0*/  LEA.HI.X.SX32 R9, R9, R0, 0x1, P3 ;  /* 0x0000000009097211 */ /* 0x000fe400018f0eff */
[----:B0-----:R-:W-:Y:S01]  /*ae00*/  PRMT R7, R58, 0x7632, R7 ;  /* 0x000076323a077816 */ /* 0x001fe20000000007 */
[----:B------:R-:W-:Y:S01]  /*ae10*/  VIADD R15, R13, UR11 ;  /* 0x0000000b0d0f7c36 */ /* 0x000fe20008000000 */
[----:B------:R-:W-:Y:S02]  /*ae20*/  ISETP.LT.AND P3, PT, R10, UR15, !P0 ;  /* 0x0000000f0a007c0c */ /* 0x000fe4000c761270 */
[----:B------:R-:W-:Y:S01]  /*ae30*/  LOP3.LUT R10, R3, 0x3d, RZ, 0xfc, !PT ;  /* 0x0000003d030a7812 */ /* 0x000fe200078efcff */
[----:B------:R0:W-:Y:S01]  /*ae40*/  @P6 STG.E.U16 desc[UR22][R4.64], R7 ;  /* 0x0000000704006986 */ /* 0x0001e2000c101516 */
[----:B------:R-:W-:Y:S01]  /*ae50*/  LEA R6, P6, R11, R2, 0x1 ;  /* 0x000000020b067211 */ /* 0x000fe200078c08ff */
[----:B------:R-:W-:-:S02]  /*ae60*/  VIADD R17, R15, UR11 ;  /* 0x0000000b0f117c36 */ /* 0x000fc40008000000 */
[----:B------:R2:W-:Y:S01]  /*ae70*/  @P2 STG.E.U16 desc[UR22][R8.64], R60 ;  /* 0x0000003c08002986 */ /* 0x0005e2000c101516 */
[----:B------:R-:W-:Y:S02]  /*ae80*/  ISETP.LT.AND P2, PT, R10, UR15, !P0 ;  /* 0x0000000f0a007c0c */ /* 0x000fe4000c741270 */
[----:B0-----:R-:W-:Y:S02]  /*ae90*/  LEA.HI.X.SX32 R7, R11, R0, 0x1, P6 ;  /* 0x000000000b077211 */ /* 0x001fe400030f0eff */
[----:B------:R-:W-:Y:S02]  /*aea0*/  PRMT R5, R60, 0x7632, R5 ;  /* 0x000076323c057816 */ /* 0x000fe40000000005 */
[----:B------:R-:W-:-:S03]  /*aeb0*/  LEA R10, P6, R13, R2, 0x1 ;  /* 0x000000020d0a7211 */ /* 0x000fc600078c08ff */
[----:B------:R0:W-:Y:S01]  /*aec0*/  @P1 STG.E.U16 desc[UR22][R6.64], R5 ;  /* 0x0000000506001986 */ /* 0x0001e2000c101516 */
[----:B------:R-:W-:Y:S01]  /*aed0*/  LEA.HI.X.SX32 R11, R13, R0, 0x1, P6 ;  /* 0x000000000d0b7211 */ /* 0x000fe200030f0eff */
[----:B------:R-:W-:Y:S01]  /*aee0*/  VIADD R13, R17, UR11 ;  /* 0x0000000b110d7c36 */ /* 0x000fe20008000000 */
[-C--:B------:R-:W-:Y:S02]  /*aef0*/  LEA R4, P1, R15, R2.reuse, 0x1 ;  /* 0x000000020f047211 */ /* 0x080fe400078208ff */
[C---:B--2---:R-:W-:Y:S01]  /*af00*/  LEA R8, P6, R17.reuse, R2, 0x1 ;  /* 0x0000000211087211 */ /* 0x044fe200078c08ff */
[----:B------:R-:W-:Y:S03]  /*af10*/  @P5 STG.E.U16 desc[UR22][R10.64], R62 ;  /* 0x0000003e0a005986 */ /* 0x000fe6000c101516 */
[----:B------:R-:W-:Y:S02]  /*af20*/  LEA.HI.X.SX32 R9, R17, R0, 0x1, P6 ;  /* 0x0000000011097211 */ /* 0x000fe400030f0eff */
[----:B------:R-:W-:-:S02]  /*af30*/  LEA R12, P6, R13, R2, 0x1 ;  /* 0x000000020d0c7211 */ /* 0x000fc400078c08ff */
[-C--:B0-----:R-:W-:Y:S01]  /*af40*/  LEA.HI.X.SX32 R5, R15, R0.reuse, 0x1, P1 ;  /* 0x000000000f057211 */ /* 0x081fe200008f0eff */
[----:B------:R-:W-:Y:S01]  /*af50*/  VIADD R15, R13, UR11 ;  /* 0x0000000b0d0f7c36 */ /* 0x000fe20008000000 */
[----:B------:R-:W-:Y:S02]  /*af60*/  LOP3.LUT R7, R3, 0x3f, RZ, 0xfc, !PT ;  /* 0x0000003f03077812 */ /* 0x000fe400078efcff */
[----:B------:R-:W-:Y:S01]  /*af70*/  LEA.HI.X.SX32 R13, R13, R0, 0x1, P6 ;  /* 0x000000000d0d7211 */ /* 0x000fe200030f0eff */
[C---:B------:R-:W-:Y:S01]  /*af80*/  VIADD R3, R15.reuse, UR11 ;  /* 0x0000000b0f037c36 */ /* 0x040fe20008000000 */
[----:B------:R-:W-:Y:S02]  /*af90*/  LEA R6, P6, R15, R2, 0x1 ;  /* 0x000000020f067211 */ /* 0x000fe400078c08ff */
[----:B------:R-:W-:Y:S02]  /*afa0*/  ISETP.LT.AND P1, PT, R14, UR15, !P0 ;  /* 0x0000000f0e007c0c */ /* 0x000fe4000c721270 */
[----:B------:R-:W-:-:S02]  /*afb0*/  ISETP.LT.AND P0, PT, R7, UR15, !P0 ;  /* 0x0000000f07007c0c */ /* 0x000fc4000c701270 */
[----:B------:R-:W-:Y:S02]  /*afc0*/  LEA.HI.X.SX32 R7, R15, R0, 0x1, P6 ;  /* 0x000000000f077211 */ /* 0x000fe400030f0eff */
[----:B------:R-:W-:-:S04]  /*afd0*/  LEA R2, P6, R3, R2, 0x1 ;  /* 0x0000000203027211 */ /* 0x000fc800078c08ff */
[----:B------:R-:W-:Y:S02]  /*afe0*/  LEA.HI.X.SX32 R3, R3, R0, 0x1, P6 ;  /* 0x0000000003037211 */ /* 0x000fe400030f0eff */
[----:B------:R-:W-:-:S05]  /*aff0*/  PRMT R0, R62, 0x7632, R0 ;  /* 0x000076323e007816 */ /* 0x000fca0000000000 */
[----:B------:R0:W-:Y:S04]  /*b000*/  @P4 STG.E.U16 desc[UR22][R4.64], R0 ;  /* 0x0000000004004986 */ /* 0x0001e8000c101516 */
[----:B------:R2:W-:Y:S01]  /*b010*/  @P3 STG.E.U16 desc[UR22][R8.64], R64 ;  /* 0x0000004008003986 */ /* 0x0005e2000c101516 */
[----:B0-----:R-:W-:Y:S02]  /*b020*/  PRMT R5, R64, 0x7632, R5 ;  /* 0x0000763240057816 */ /* 0x001fe40000000005 */
[----:B--2---:R-:W-:-:S03]  /*b030*/  PRMT R9, R66, 0x7632, R9 ;  /* 0x0000763242097816 */ /* 0x004fc60000000009 */
[----:B------:R0:W-:Y:S04]  /*b040*/  @P2 STG.E.U16 desc[UR22][R12.64], R5 ;  /* 0x000000050c002986 */ /* 0x0001e8000c101516 */
[----:B------:R0:W-:Y:S04]  /*b050*/  @P1 STG.E.U16 desc[UR22][R6.64], R66 ;  /* 0x0000004206001986 */ /* 0x0001e8000c101516 */
[----:B------:R0:W-:Y:S01]  /*b060*/  @P0 STG.E.U16 desc[UR22][R2.64], R9 ;  /* 0x0000000902000986 */ /* 0x0001e2000c101516 */
[----:B-1----:R-:W-:Y:S06]  /*b070*/  BAR.SYNC.DEFER_BLOCKING 0x0 ;  /* 0x0000000000007b1d */ /* 0x002fec0000010000 */
[----:B------:R-:W-:Y:S05]  /*b080*/  BRA.U UP0, `(.L_x_14) ;  /* 0x0000000100a07547 */ /* 0x000fea000b800000 */
[----:B------:R-:W1:Y:S01]  /*b090*/  S2UR UR6, SR_CgaCtaId ;  /* 0x00000000000679c3 */ /* 0x000e620000008800 */
[----:B------:R-:W-:Y:S01]  /*b0a0*/  NOP ;  /* 0x0000000000007918 */ /* 0x000fe20000000000 */
[----:B------:R-:W-:Y:S01]  /*b0b0*/  UMOV UR4, 0x50 ;  /* 0x0000005000047882 */ /* 0x000fe20000000000 */
[----:B------:R-:W-:Y:S02]  /*b0c0*/  IMAD.U32 R0, RZ, RZ, UR8 ;  /* 0x00000008ff007e24 */ /* 0x000fe4000f8e00ff */
[----:B0-----:R-:W-:Y:S02]  /*b0d0*/  IMAD.MOV.U32 R3, RZ, RZ, 0xf ;  /* 0x0000000fff037424 */ /* 0x001fe400078e00ff */
[----:B------:R-:W-:Y:S01]  /*b0e0*/  IMAD.MOV.U32 R7, RZ, RZ, 0x1 ;  /* 0x00000001ff077424 */ /* 0x000fe200078e00ff */
[----:B------:R-:W-:-:S04]  /*b0f0*/  LOP3.LUT R0, R0, 0xffff, RZ, 0xc0, !PT ;  /* 0x0000ffff00007812 */ /* 0x000fc800078ec0ff */
[----:B------:R-:W-:-:S05]  /*b100*/  SHF.R.U32.HI R0, RZ, 0x5, R0 ;  /* 0x00000005ff007819 */ /* 0x000fca0000011600 */
[----:B------:R-:W-:Y:S01]  /*b110*/  VIADD R2, R0, 0x10 ;  /* 0x0000001000027836 */ /* 0x000fe20000000000 */
[----:B------:R-:W-:Y:S01]  /*b120*/  SHF.L.U32 R0, R3, R0, RZ ;  /* 0x0000000003007219 */ /* 0x000fe200000006ff */
[----:B-1----:R-:W-:-:S03]  /*b130*/  ULEA UR6, UR6, UR4, 0x18 ;  /* 0x0000000406067291 */ /* 0x002fc6000f8ec0ff */
[----:B------:R-:W-:-:S04]  /*b140*/  SHF.L.U32 R3, R7, R2, RZ ;  /* 0x0000000207037219 */ /* 0x000fc800000006ff */
[----:B------:R-:W-:Y:S02]  /*b150*/  LOP3.LUT R0, R3, R0, RZ, 0xfc, !PT ;  /* 0x0000000003007212 */ /* 0x000fe400078efcff */
[----:B------:R-:W0:Y:S02]  /*b160*/  LDS R5, [UR6] ;  /* 0x00000006ff057984 */ /* 0x000e240008000800 */
[C---:B------:R-:W-:Y:S02]  /*b170*/  LOP3.LUT R2, R0.reuse, 0xffff, RZ, 0xc0, !PT ;  /* 0x0000ffff00027812 */ /* 0x040fe400078ec0ff */
[----:B0-----:R-:W-:-:S04]  /*b180*/  LOP3.LUT R3, R0, 0xffff, R5, 0x80, !PT ;  /* 0x0000ffff00037812 */ /* 0x001fc800078e8005 */
[----:B------:R-:W-:-:S13]  /*b190*/  ISETP.NE.AND P0, PT, R3, R2, PT ;  /* 0x000000020300720c */ /* 0x000fda0003f05270 */
[----:B------:R-:W-:Y:S05]  /*b1a0*/  @P0 BRA `(.L_x_15) ;  /* 0x0000000000500947 */ /* 0x000fea0003800000 */
[----:B------:R-:W-:Y:S02]  /*b1b0*/  SHF.R.U32.HI R5, RZ, 0x10, R5 ;  /* 0x00000010ff057819 */ /* 0x000fe40000011605 */
[----:B------:R-:W-:-:S04]  /*b1c0*/  SHF.R.U32.HI R2, RZ, 0x10, R0 ;  /* 0x00000010ff027819 */ /* 0x000fc80000011600 */
[----:B------:R-:W-:-:S04]  /*b1d0*/  LOP3.LUT R5, R5, R2, RZ, 0xc0, !PT ;  /* 0x0000000205057212 */ /* 0x000fc800078ec0ff */
[----:B------:R-:W-:-:S13]  /*b1e0*/  ISETP.NE.AND P0, PT, R5, R2, PT ;  /* 0x000000020500720c */ /* 0x000fda0003f05270 */
[----:B------:R-:W-:Y:S05]  /*b1f0*/  @P0 BRA `(.L_x_16) ;  /* 0x0000000000300947 */ /* 0x000fea0003800000 */
[----:B------:R-:W-:Y:S01]  /*b200*/  R2UR UR4, R0 ;  /* 0x00000000000472ca */ /* 0x000fe200000e0000 */
[----:B------:R-:W-:Y:S01]  /*b210*/  VOTEU.ANY UR5, UPT, PT ;  /* 0x0000000000057886 */ /* 0x000fe200038e0100 */
[----:B------:R-:W0:Y:S01]  /*b220*/  S2R R0, SR_LANEID ;  /* 0x0000000000007919 */ /* 0x000e220000000000 */
[----:B------:R-:W-:-:S10]  /*b230*/  UFLO.U32 UR5, UR5 ;  /* 0x00000005000572bd */ /* 0x000fd400080e0000 */
[----:B------:R-:W-:-:S06]  /*b240*/  ULOP3.LUT UR4, URZ, UR4, URZ, 0x33, !UPT ;  /* 0x00000004ff047292 */ /* 0x000fcc000f8e33ff */
[----:B------:R-:W-:-:S04]  /*b250*/  IMAD.U32 R2, RZ, RZ, UR4 ;  /* 0x00000004ff027e24 */ /* 0x000fc8000f8e00ff */
[----:B------:R-:W1:Y:S02]  /*b260*/  REDUX UR7, R2 ;  /* 0x00000000020773c4 */ /* 0x000e640000000000 */
[----:B------:R2:W-:Y:S01]  /*b270*/  UTCATOMSWS.AND URZ, UR4 ;  /* 0x0000000400ff79e3 */ /* 0x0005e20008000000 */
[----:B0-----:R-:W-:Y:S01]  /*b280*/  ISETP.EQ.U32.AND P0, PT, R0, UR5, PT ;  /* 0x0000000500007c0c */ /* 0x001fe2000bf02070 */
[----:B-1----:R-:W-:-:S12]  /*b290*/  IMAD.U32 R0, RZ, RZ, UR7 ;  /* 0x00000007ff007e24 */ /* 0x002fd8000f8e00ff */
[----:B------:R2:W-:Y:S01]  /*b2a0*/  @P0 ATOMS.AND RZ, [UR6], R0 ;  /* 0x00000000ffff098c */ /* 0x0005e2000a800006 */
[----:B------:R-:W-:Y:S05]  /*b2b0*/  BRA `(.L_x_14) ;  /* 0x0000000000147947 */ /* 0x000fea0003800000 */
.L_x_16:
[----:B------:R-:W-:-:S07]  /*b2c0*/  MOV R2, 0xb2e0 ;  /* 0x0000b2e000027802 */ /* 0x000fce0000000f00 */
[----:B------:R-:W-:Y:S05]  /*b2d0*/  CALL.REL.NOINC `($__internal_0_$__cuda_sm10x_tcgen05_guardrail_trap_col_being_dealloced_not_returned_by_alloc) ;  /* 0x00000000002c7944 */ /* 0x000fea0003c00000 */
[----:B------:R-:W-:Y:S05]  /*b2e0*/  BRA `(.L_x_14) ;  /* 0x0000000000087947 */ /* 0x000fea0003800000 */
.L_x_15:
[----:B------:R-:W-:-:S07]  /*b2f0*/  MOV R2, 0xb310 ;  /* 0x0000b31000027802 */ /* 0x000fce0000000f00 */
[----:B------:R-:W-:Y:S05]  /*b300*/  CALL.REL.NOINC `($__internal_2_$__cuda_sm10x_tcgen05_guardrail_trap_unallocated_columns_being_dealloced) ;  /* 0x0000000000387944 */ /* 0x000fea0003c00000 */
.L_x_14:
[----:B------:R-:W-:Y:S01]  /*b310*/  NOP ;  /* 0x0000000000007918 */ /* 0x000fe20000000000 */
[----:B--2---:R-:W-:Y:S05]  /*b320*/  EXIT ;  /* 0x000000000000794d */ /* 0x004fea0003800000 */
.L_x_9:
[----:B------:R-:W0:Y:S02]  /*b330*/  SYNCS.PHASECHK.TRANS64.TRYWAIT P1, [UR6], R12 ;  /* 0x0000000cff0075a7 */ /* 0x000e240008021106 */
[----:B0-----:R-:W-:Y:S05]  /*b340*/  @!P1 BRA `(.L_x_9) ;  /* 0xfffffffc00f89947 */ /* 0x001fea000383ffff */
[----:B------:R-:W-:Y:S05]  /*b350*/  BRA `(.L_x_17) ;  /* 0xffffffd0009c7947 */ /* 0x000fea000383ffff */
.L_x_13:
[----:B------:R-:W0:Y:S02]  /*b360*/  SYNCS.PHASECHK.TRANS64.TRYWAIT P0, [UR6], R4 ;  /* 0x00000004ff0075a7 */ /* 0x000e240008001106 */
[----:B0-----:R-:W-:Y:S05]  /*b370*/  @!P0 BRA `(.L_x_13) ;  /* 0xfffffffc00f88947 */ /* 0x001fea000383ffff */
[----:B------:R-:W-:Y:S05]  /*b380*/  BRA `(.L_x_12) ;  /* 0xffffffe000087947 */ /* 0x000fea000383ffff */
        .weak           $__internal_0_$__cuda_sm10x_tcgen05_guardrail_trap_col_being_dealloced_not_returned_by_alloc
        .type           $__internal_0_$__cuda_sm10x_tcgen05_guardrail_trap_col_being_dealloced_not_returned_by_alloc,@function
        .size           $__internal_0_$__cuda_sm10x_tcgen05_guardrail_trap_col_being_dealloced_not_returned_by_alloc,($__internal_1_$__cuda_sm10x_tcgen05_guardrail_trap_phase_invalid_during_alloc - $__internal_0_$__cuda_sm10x_tcgen05_guardrail_trap_col_being_dealloced_not_returned_by_alloc)
$__internal_0_$__cuda_sm10x_tcgen05_guardrail_trap_col_being_dealloced_not_returned_by_alloc:
[----:B------:R-:W-:Y:S05]  /*b390*/  BPT.TRAP 0x1 ;  /* 0x000000040000795c */ /* 0x000fea0000300000 */
[----:B------:R-:W-:-:S04]  /*b3a0*/  IMAD.MOV.U32 R3, RZ, RZ, 0x0 ;  /* 0x00000000ff037424 */ /* 0x000fc800078e00ff */
[----:B------:R-:W-:Y:S05]  /*b3b0*/  RET.REL.NODEC R2 `(matmul_kernel) ;  /* 0xffffff4c02107950 */ /* 0x000fea0003c3ffff */
        .weak           $__internal_1_$__cuda_sm10x_tcgen05_guardrail_trap_phase_invalid_during_alloc
        .type           $__internal_1_$__cuda_sm10x_tcgen05_guardrail_trap_phase_invalid_during_alloc,@function
        .size           $__internal_1_$__cuda_sm10x_tcgen05_guardrail_trap_phase_invalid_during_alloc,($__internal_2_$__cuda_sm10x_tcgen05_guardrail_trap_unallocated_columns_being_dealloced - $__internal_1_$__cuda_sm10x_tcgen05_guardrail_trap_phase_invalid_during_alloc)
$__internal_1_$__cuda_sm10x_tcgen05_guardrail_trap_phase_invalid_during_alloc:
[----:B------:R-:W-:Y:S05]  /*b3c0*/  BPT.TRAP 0x1 ;  /* 0x000000040000795c */ /* 0x000fea0000300000 */
[----:B------:R-:W-:-:S04]  /*b3d0*/  IMAD.MOV.U32 R5, RZ, RZ, 0x0 ;  /* 0x00000000ff057424 */ /* 0x000fc800078e00ff */
[----:B------:R-:W-:Y:S05]  /*b3e0*/  RET.REL.NODEC R4 `(matmul_kernel) ;  /* 0xffffff4c04047950 */ /* 0x000fea0003c3ffff */
        .weak           $__internal_2_$__cuda_sm10x_tcgen05_guardrail_trap_unallocated_columns_being_dealloced
        .type           $__internal_2_$__cuda_sm10x_tcgen05_guardrail_trap_unallocated_columns_being_dealloced,@function
        .size           $__internal_2_$__cuda_sm10x_tcgen05_guardrail_trap_unallocated_columns_being_dealloced,(.L_x_21 - $__internal_2_$__cuda_sm10x_tcgen05_guardrail_trap_unallocated_columns_being_dealloced)
$__internal_2_$__cuda_sm10x_tcgen05_guardrail_trap_unallocated_columns_being_dealloced:
[----:B------:R-:W-:Y:S05]  /*b3f0*/  BPT.TRAP 0x1 ;  /* 0x000000040000795c */ /* 0x000fea0000300000 */
[----:B------:R-:W-:-:S04]  /*b400*/  IMAD.MOV.U32 R3, RZ, RZ, 0x0 ;  /* 0x00000000ff037424 */ /* 0x000fc800078e00ff */
[----:B------:R-:W-:Y:S05]  /*b410*/  RET.REL.NODEC R2 `(matmul_kernel) ;  /* 0xffffff4802f87950 */ /* 0x000fea0003c3ffff */
.L_x_18:
[----:B------:R-:W-:-:S00]  /*b420*/  BRA `(.L_x_18) ;  /* 0xfffffffc00fc7947 */ /* 0x000fc0000383ffff */
[----:B------:R-:W-:-:S00]  /*b430*/  NOP ;  /* 0x0000000000007918 */ /* 0x000fc00000000000 */
        /* <DEDUP_REMOVED lines=12> */
.L_x_21:


//--------------------- .nv.shared.matmul_kernel  --------------------------
	.section	.nv.shared.matmul_kernel,"aw",@nobits
	.sectionflags	@""
	.align	16
	.zero		1024


//--------------------- .nv.shared.reserved.0     --------------------------
	.section	.nv.shared.reserved.0,"aw",@nobits
	.align	8
	.weak		__nv_reservedSMEM_offset_0_alias
	.size		__nv_reservedSMEM_offset_0_alias, 0, 64
	.other		__nv_reservedSMEM_offset_0_alias,@"STO_CUDA_RESERVED_SHARED STV_DEFAULT"
__nv_reservedSMEM_offset_0_alias:
	.zero		0
.nv.shared.reserved.0:
	.zero		64
	.weak		__nv_reservedSMEM_allocation_phase
	.type		__nv_reservedSMEM_allocation_phase,@object
	.size		__nv_reservedSMEM_allocation_phase,(.L_0 - __nv_reservedSMEM_allocation_phase)
__nv_reservedSMEM_allocation_phase:
	.zero		1
.L_0:
	.zero		7
	.weak		__nv_reservedSMEM_devtool_atexit_pc
	.type		__nv_reservedSMEM_devtool_atexit_pc,@object
	.size		__nv_reservedSMEM_devtool_atexit_pc,(__nv_reservedSMEM_allocation_mask - __nv_reservedSMEM_devtool_atexit_pc)
__nv_reservedSMEM_devtool_atexit_pc:
	.zero		8
	.weak		__nv_reservedSMEM_allocation_mask
	.type		__nv_reservedSMEM_allocation_mask,@object
	.size		__nv_reservedSMEM_allocation_mask,(.L_2 - __nv_reservedSMEM_allocation_mask)
__nv_reservedSMEM_allocation_mask:
	.zero		4
.L_2:


//--------------------- .nv.constant0.matmul_kernel --------------------------
	.section	.nv.constant0.matmul_kernel,"a",@progbits
	.sectionflags	@""
	.align	4
.nv.constant0.matmul_kernel:
	.zero		976


//--------------------- SYMBOLS --------------------------

	.type		.nv.reservedSmem.offset0,@object
	.size		.nv.reservedSmem.offset0,0x4
	.type		.nv.reservedSmem.cap,@object
	.size		.nv.reservedSmem.cap,0x4
